//
// Generated by NVIDIA NVVM Compiler
//
// Compiler Build ID: CL-36424714
// Cuda compilation tools, release 13.0, V13.0.88
// Based on NVVM 20.0.0
//

.version 9.0
.target sm_100
.address_size 64

	// .globl	_Z15integrateBodiesP6float4S0_S0_S0_P7ushort2S0_PfPtS4_S3_Pjfj10SimOptions
.extern .shared .align 16 .b8 s[];
.global .align 4 .b8 __cudart_i2opi_f[24] = {65, 144, 67, 60, 153, 149, 98, 219, 192, 221, 52, 245, 209, 87, 39, 252, 41, 21, 68, 78, 110, 131, 249, 162};

.visible .entry _Z15integrateBodiesP6float4S0_S0_S0_P7ushort2S0_PfPtS4_S3_Pjfj10SimOptions(
	.param .u64 .ptr .align 1 _Z15integrateBodiesP6float4S0_S0_S0_P7ushort2S0_PfPtS4_S3_Pjfj10SimOptions_param_0,
	.param .u64 .ptr .align 1 _Z15integrateBodiesP6float4S0_S0_S0_P7ushort2S0_PfPtS4_S3_Pjfj10SimOptions_param_1,
	.param .u64 .ptr .align 1 _Z15integrateBodiesP6float4S0_S0_S0_P7ushort2S0_PfPtS4_S3_Pjfj10SimOptions_param_2,
	.param .u64 .ptr .align 1 _Z15integrateBodiesP6float4S0_S0_S0_P7ushort2S0_PfPtS4_S3_Pjfj10SimOptions_param_3,
	.param .u64 .ptr .align 1 _Z15integrateBodiesP6float4S0_S0_S0_P7ushort2S0_PfPtS4_S3_Pjfj10SimOptions_param_4,
	.param .u64 .ptr .align 1 _Z15integrateBodiesP6float4S0_S0_S0_P7ushort2S0_PfPtS4_S3_Pjfj10SimOptions_param_5,
	.param .u64 .ptr .align 1 _Z15integrateBodiesP6float4S0_S0_S0_P7ushort2S0_PfPtS4_S3_Pjfj10SimOptions_param_6,
	.param .u64 .ptr .align 1 _Z15integrateBodiesP6float4S0_S0_S0_P7ushort2S0_PfPtS4_S3_Pjfj10SimOptions_param_7,
	.param .u64 .ptr .align 1 _Z15integrateBodiesP6float4S0_S0_S0_P7ushort2S0_PfPtS4_S3_Pjfj10SimOptions_param_8,
	.param .u64 .ptr .align 1 _Z15integrateBodiesP6float4S0_S0_S0_P7ushort2S0_PfPtS4_S3_Pjfj10SimOptions_param_9,
	.param .u64 .ptr .align 1 _Z15integrateBodiesP6float4S0_S0_S0_P7ushort2S0_PfPtS4_S3_Pjfj10SimOptions_param_10,
	.param .f32 _Z15integrateBodiesP6float4S0_S0_S0_P7ushort2S0_PfPtS4_S3_Pjfj10SimOptions_param_11,
	.param .u32 _Z15integrateBodiesP6float4S0_S0_S0_P7ushort2S0_PfPtS4_S3_Pjfj10SimOptions_param_12,
	.param .align 16 .b8 _Z15integrateBodiesP6float4S0_S0_S0_P7ushort2S0_PfPtS4_S3_Pjfj10SimOptions_param_13[64]
)
{
	.local .align 4 .b8 	__local_depot0[28];
	.reg .b64 	%SP;
	.reg .b64 	%SPL;
	.reg .pred 	%p<35>;
	.reg .b16 	%rs<32>;
	.reg .b32 	%r<129>;
	.reg .b32 	%f<144>;
	.reg .b64 	%rd<45>;
	.reg .b64 	%fd<3>;

	mov.u64 	%SPL, __local_depot0;
	ld.param.f32 	%f42, [_Z15integrateBodiesP6float4S0_S0_S0_P7ushort2S0_PfPtS4_S3_Pjfj10SimOptions_param_13];
	ld.param.u64 	%rd13, [_Z15integrateBodiesP6float4S0_S0_S0_P7ushort2S0_PfPtS4_S3_Pjfj10SimOptions_param_0];
	ld.param.u64 	%rd14, [_Z15integrateBodiesP6float4S0_S0_S0_P7ushort2S0_PfPtS4_S3_Pjfj10SimOptions_param_1];
	ld.param.u64 	%rd15, [_Z15integrateBodiesP6float4S0_S0_S0_P7ushort2S0_PfPtS4_S3_Pjfj10SimOptions_param_2];
	ld.param.u64 	%rd19, [_Z15integrateBodiesP6float4S0_S0_S0_P7ushort2S0_PfPtS4_S3_Pjfj10SimOptions_param_3];
	ld.param.u64 	%rd16, [_Z15integrateBodiesP6float4S0_S0_S0_P7ushort2S0_PfPtS4_S3_Pjfj10SimOptions_param_4];
	ld.param.u64 	%rd17, [_Z15integrateBodiesP6float4S0_S0_S0_P7ushort2S0_PfPtS4_S3_Pjfj10SimOptions_param_5];
	ld.param.u64 	%rd18, [_Z15integrateBodiesP6float4S0_S0_S0_P7ushort2S0_PfPtS4_S3_Pjfj10SimOptions_param_6];
	ld.param.f32 	%f41, [_Z15integrateBodiesP6float4S0_S0_S0_P7ushort2S0_PfPtS4_S3_Pjfj10SimOptions_param_11];
	ld.param.v4.f32 	{%f43, %f44, %f45, %f46}, [_Z15integrateBodiesP6float4S0_S0_S0_P7ushort2S0_PfPtS4_S3_Pjfj10SimOptions_param_13+16];
	ld.param.v4.u32 	{%r42, %r43, %r44, %r45}, [_Z15integrateBodiesP6float4S0_S0_S0_P7ushort2S0_PfPtS4_S3_Pjfj10SimOptions_param_13+32];
	cvta.to.global.u64 	%rd1, %rd19;
	add.u64 	%rd2, %SPL, 0;
	mov.u32 	%r76, s;
	mad.lo.s32 	%r5, %r42, 12, %r76;
	mov.u32 	%r77, %ctaid.x;
	mul.lo.s32 	%r6, %r42, %r77;
	mul.lo.s32 	%r7, %r43, %r77;
	mov.u32 	%r128, %tid.x;
	mov.u32 	%r9, %ntid.x;
	setp.lt.u32 	%p2, %r128, %r42;
	add.s32 	%r127, %r128, %r6;
	setp.lt.u32 	%p3, %r127, %r44;
	and.pred  	%p1, %p2, %p3;
	not.pred 	%p4, %p1;
	@%p4 bra 	$L__BB0_10;
	cvta.to.global.u64 	%rd3, %rd15;
	mov.u32 	%r117, %r127;
	mov.u32 	%r118, %r128;
$L__BB0_2:
	mul.wide.u32 	%rd21, %r117, 16;
	add.s64 	%rd22, %rd3, %rd21;
	ld.global.nc.v4.f32 	{%f47, %f48, %f49, %f50}, [%rd22];
	mad.lo.s32 	%r79, %r118, 12, %r76;
	st.shared.f32 	[%r79], %f47;
	st.shared.f32 	[%r79+4], %f48;
	st.shared.f32 	[%r79+8], %f49;
	add.s32 	%r118, %r118, %r9;
	setp.lt.u32 	%p5, %r118, %r42;
	add.s32 	%r117, %r118, %r6;
	setp.lt.u32 	%p6, %r117, %r44;
	and.pred  	%p7, %p5, %p6;
	mov.u32 	%r119, %r127;
	mov.u32 	%r120, %r128;
	@%p7 bra 	$L__BB0_2;
$L__BB0_3:
	mad.lo.s32 	%r81, %r120, 12, %r76;
	ld.shared.f32 	%f3, [%r81+4];
	mul.wide.u32 	%rd23, %r119, 16;
	add.s64 	%rd24, %rd1, %rd23;
	ld.global.nc.v4.f32 	{%f4, %f53, %f5, %f54}, [%rd24];
	setp.gt.f32 	%p8, %f3, 0f00000000;
	mov.f32 	%f138, 0fC11CF5C3;
	mov.f32 	%f137, 0f00000000;
	mov.f32 	%f139, %f137;
	@%p8 bra 	$L__BB0_9;
	mov.f32 	%f55, 0f00000000;
	sub.f32 	%f56, %f55, %f3;
	mul.f32 	%f138, %f43, %f56;
	mul.f32 	%f7, %f44, %f138;
	setp.neu.f32 	%p9, %f4, 0f00000000;
	setp.neu.f32 	%p10, %f5, 0f00000000;
	or.pred  	%p11, %p9, %p10;
	@%p11 bra 	$L__BB0_7;
	setp.gt.f32 	%p12, %f7, 0f411CF5C3;
	mov.f32 	%f136, 0f411CF5C3;
	mov.f32 	%f135, 0f80000000;
	@%p12 bra 	$L__BB0_8;
	mul.f32 	%f135, %f7, 0f00000000;
	mov.f32 	%f136, %f135;
	bra.uni 	$L__BB0_8;
$L__BB0_7:
	neg.f32 	%f57, %f4;
	neg.f32 	%f58, %f5;
	fma.rn.f32 	%f59, %f4, %f4, 0f00000000;
	fma.rn.f32 	%f60, %f5, %f5, %f59;
	sqrt.rn.f32 	%f61, %f60;
	div.rn.f32 	%f62, %f57, %f61;
	div.rn.f32 	%f63, %f58, %f61;
	mul.f32 	%f135, %f7, %f62;
	mul.f32 	%f136, %f7, %f63;
$L__BB0_8:
	add.f32 	%f137, %f135, 0f00000000;
	add.f32 	%f139, %f136, 0f00000000;
$L__BB0_9:
	mad.lo.s32 	%r82, %r120, 12, %r5;
	st.shared.f32 	[%r82], %f137;
	st.shared.f32 	[%r82+4], %f138;
	st.shared.f32 	[%r82+8], %f139;
	add.s32 	%r120, %r120, %r9;
	setp.lt.u32 	%p13, %r120, %r42;
	add.s32 	%r119, %r120, %r6;
	setp.lt.u32 	%p14, %r119, %r44;
	and.pred  	%p15, %p13, %p14;
	@%p15 bra 	$L__BB0_3;
$L__BB0_10:
	bar.sync 	0;
	setp.ge.u32 	%p16, %r128, %r43;
	add.s32 	%r121, %r128, %r7;
	setp.ge.u32 	%p17, %r121, %r45;
	or.pred  	%p18, %p16, %p17;
	@%p18 bra 	$L__BB0_23;
	mov.u64 	%rd30, __cudart_i2opi_f;
	mov.u32 	%r122, %r128;
$L__BB0_12:
	mul.wide.u32 	%rd28, %r121, 4;
	add.s64 	%rd25, %rd16, %rd28;
	// begin inline asm
	ld.global.nc.v2.u16 {%rs30,%rs31}, [%rd25];
	// end inline asm
	mul.wide.u16 	%r83, %rs30, 12;
	add.s32 	%r85, %r76, %r83;
	ld.shared.f32 	%f18, [%r85];
	ld.shared.f32 	%f19, [%r85+4];
	ld.shared.f32 	%f20, [%r85+8];
	mul.wide.u16 	%r86, %rs31, 12;
	add.s32 	%r87, %r76, %r86;
	ld.shared.f32 	%f21, [%r87];
	ld.shared.f32 	%f22, [%r87+4];
	ld.shared.f32 	%f23, [%r87+8];
	mul.wide.u32 	%rd29, %r121, 16;
	add.s64 	%rd26, %rd17, %rd29;
	// begin inline asm
	ld.global.nc.v4.f32 {%f66,%f67,%f68,%f69}, [%rd26];
	// end inline asm
	add.s64 	%rd27, %rd18, %rd28;
	// begin inline asm
	ld.global.nc.f32 %f70, [%rd27];
	// end inline asm
	setp.eq.f32 	%p19, %f66, 0f00000000;
	mov.f32 	%f141, 0f00000000;
	mov.f32 	%f142, %f141;
	mov.f32 	%f143, %f141;
	@%p19 bra 	$L__BB0_22;
	fma.rn.f32 	%f29, %f41, %f68, %f69;
	mul.f32 	%f72, %f29, 0f3F22F983;
	cvt.rni.s32.f32 	%r126, %f72;
	cvt.rn.f32.s32 	%f73, %r126;
	fma.rn.f32 	%f74, %f73, 0fBFC90FDA, %f29;
	fma.rn.f32 	%f75, %f73, 0fB3A22168, %f74;
	fma.rn.f32 	%f140, %f73, 0fA7C234C5, %f75;
	abs.f32 	%f31, %f29;
	setp.ltu.f32 	%p20, %f31, 0f47CE4780;
	@%p20 bra 	$L__BB0_21;
	setp.neu.f32 	%p21, %f31, 0f7F800000;
	@%p21 bra 	$L__BB0_16;
	mov.f32 	%f78, 0f00000000;
	mul.rn.f32 	%f140, %f29, %f78;
	mov.b32 	%r126, 0;
	bra.uni 	$L__BB0_21;
$L__BB0_16:
	mov.b32 	%r23, %f29;
	shl.b32 	%r89, %r23, 8;
	or.b32  	%r24, %r89, -2147483648;
	mov.b64 	%rd44, 0;
	mov.b32 	%r123, 0;
	mov.u64 	%rd42, %rd30;
	mov.u64 	%rd43, %rd2;
$L__BB0_17:
	.pragma "nounroll";
	ld.global.nc.u32 	%r90, [%rd42];
	mad.wide.u32 	%rd32, %r90, %r24, %rd44;
	shr.u64 	%rd44, %rd32, 32;
	st.local.u32 	[%rd43], %rd32;
	add.s32 	%r123, %r123, 1;
	add.s64 	%rd43, %rd43, 4;
	add.s64 	%rd42, %rd42, 4;
	setp.ne.s32 	%p22, %r123, 6;
	@%p22 bra 	$L__BB0_17;
	shr.u32 	%r91, %r23, 23;
	st.local.u32 	[%rd2+24], %rd44;
	and.b32  	%r27, %r91, 31;
	and.b32  	%r92, %r91, 224;
	add.s32 	%r93, %r92, -128;
	shr.u32 	%r94, %r93, 5;
	mul.wide.u32 	%rd33, %r94, 4;
	sub.s64 	%rd10, %rd2, %rd33;
	ld.local.u32 	%r124, [%rd10+24];
	ld.local.u32 	%r125, [%rd10+20];
	setp.eq.s32 	%p23, %r27, 0;
	@%p23 bra 	$L__BB0_20;
	shf.l.wrap.b32 	%r124, %r125, %r124, %r27;
	ld.local.u32 	%r95, [%rd10+16];
	shf.l.wrap.b32 	%r125, %r95, %r125, %r27;
$L__BB0_20:
	shr.u32 	%r96, %r124, 30;
	shf.l.wrap.b32 	%r97, %r125, %r124, 2;
	shl.b32 	%r98, %r125, 2;
	shr.u32 	%r99, %r97, 31;
	add.s32 	%r100, %r99, %r96;
	neg.s32 	%r101, %r100;
	setp.lt.s32 	%p24, %r23, 0;
	selp.b32 	%r126, %r101, %r100, %p24;
	xor.b32  	%r102, %r97, %r23;
	shr.s32 	%r103, %r97, 31;
	xor.b32  	%r104, %r103, %r97;
	xor.b32  	%r105, %r103, %r98;
	cvt.u64.u32 	%rd34, %r104;
	shl.b64 	%rd35, %rd34, 32;
	cvt.u64.u32 	%rd36, %r105;
	or.b64  	%rd37, %rd35, %rd36;
	cvt.rn.f64.s64 	%fd1, %rd37;
	mul.f64 	%fd2, %fd1, 0d3BF921FB54442D19;
	cvt.rn.f32.f64 	%f76, %fd2;
	neg.f32 	%f77, %f76;
	setp.lt.s32 	%p25, %r102, 0;
	selp.f32 	%f140, %f77, %f76, %p25;
$L__BB0_21:
	mul.rn.f32 	%f79, %f140, %f140;
	and.b32  	%r107, %r126, 1;
	setp.eq.b32 	%p26, %r107, 1;
	selp.f32 	%f80, 0f3F800000, %f140, %p26;
	fma.rn.f32 	%f81, %f79, %f80, 0f00000000;
	fma.rn.f32 	%f82, %f79, 0f37CBAC00, 0fBAB607ED;
	selp.f32 	%f83, %f82, 0fB94D4153, %p26;
	selp.f32 	%f84, 0f3D2AAABB, 0f3C0885E4, %p26;
	fma.rn.f32 	%f85, %f83, %f79, %f84;
	selp.f32 	%f86, 0fBEFFFFFF, 0fBE2AAAA8, %p26;
	fma.rn.f32 	%f87, %f85, %f79, %f86;
	fma.rn.f32 	%f88, %f87, %f81, %f80;
	and.b32  	%r108, %r126, 2;
	setp.eq.s32 	%p27, %r108, 0;
	mov.f32 	%f89, 0f00000000;
	sub.f32 	%f90, %f89, %f88;
	selp.f32 	%f91, %f88, %f90, %p27;
	fma.rn.f32 	%f92, %f67, %f91, 0f3F800000;
	mul.f32 	%f93, %f70, %f92;
	sub.f32 	%f94, %f18, %f21;
	sub.f32 	%f95, %f19, %f22;
	sub.f32 	%f96, %f20, %f23;
	mul.f32 	%f97, %f95, %f95;
	fma.rn.f32 	%f98, %f94, %f94, %f97;
	fma.rn.f32 	%f99, %f96, %f96, %f98;
	sqrt.rn.f32 	%f100, %f99;
	div.rn.f32 	%f101, %f94, %f100;
	div.rn.f32 	%f102, %f95, %f100;
	div.rn.f32 	%f103, %f96, %f100;
	sub.f32 	%f104, %f93, %f100;
	mul.f32 	%f105, %f66, %f104;
	mul.f32 	%f141, %f101, %f105;
	mul.f32 	%f142, %f102, %f105;
	mul.f32 	%f143, %f103, %f105;
$L__BB0_22:
	add.s32 	%r110, %r5, %r83;
	atom.shared.add.f32 	%f106, [%r110], %f141;
	atom.shared.add.f32 	%f107, [%r110+4], %f142;
	atom.shared.add.f32 	%f108, [%r110+8], %f143;
	add.s32 	%r112, %r5, %r86;
	neg.f32 	%f109, %f141;
	atom.shared.add.f32 	%f110, [%r112], %f109;
	neg.f32 	%f111, %f142;
	atom.shared.add.f32 	%f112, [%r112+4], %f111;
	neg.f32 	%f113, %f143;
	atom.shared.add.f32 	%f114, [%r112+8], %f113;
	add.s32 	%r122, %r122, %r9;
	setp.lt.u32 	%p28, %r122, %r43;
	add.s32 	%r121, %r122, %r7;
	setp.lt.u32 	%p29, %r121, %r45;
	and.pred  	%p30, %p28, %p29;
	@%p30 bra 	$L__BB0_12;
$L__BB0_23:
	bar.sync 	0;
	@%p4 bra 	$L__BB0_26;
	cvta.to.global.u64 	%rd11, %rd13;
	cvta.to.global.u64 	%rd12, %rd14;
	mov.u32 	%r115, s;
$L__BB0_25:
	mul.wide.u32 	%rd38, %r127, 16;
	add.s64 	%rd39, %rd1, %rd38;
	ld.global.nc.v4.f32 	{%f115, %f116, %f117, %f118}, [%rd39];
	mul.lo.s32 	%r113, %r128, 12;
	add.s32 	%r114, %r5, %r113;
	ld.shared.f32 	%f119, [%r114];
	mul.f32 	%f120, %f42, %f119;
	fma.rn.f32 	%f121, %f45, %f120, %f115;
	ld.shared.f32 	%f122, [%r114+4];
	mul.f32 	%f123, %f42, %f122;
	fma.rn.f32 	%f124, %f45, %f123, %f116;
	ld.shared.f32 	%f125, [%r114+8];
	mul.f32 	%f126, %f42, %f125;
	fma.rn.f32 	%f127, %f45, %f126, %f117;
	add.s32 	%r116, %r115, %r113;
	ld.shared.f32 	%f128, [%r116];
	fma.rn.f32 	%f129, %f42, %f121, %f128;
	st.shared.f32 	[%r116], %f129;
	ld.shared.f32 	%f130, [%r116+4];
	fma.rn.f32 	%f131, %f42, %f124, %f130;
	st.shared.f32 	[%r116+4], %f131;
	ld.shared.f32 	%f132, [%r116+8];
	fma.rn.f32 	%f133, %f42, %f127, %f132;
	st.shared.f32 	[%r116+8], %f133;
	add.s64 	%rd40, %rd11, %rd38;
	mov.f32 	%f134, 0f00000000;
	st.global.v4.f32 	[%rd40], {%f129, %f131, %f133, %f134};
	add.s64 	%rd41, %rd12, %rd38;
	st.global.v4.f32 	[%rd41], {%f121, %f124, %f127, %f118};
	add.s32 	%r128, %r128, %r9;
	setp.lt.u32 	%p32, %r128, %r42;
	add.s32 	%r127, %r128, %r6;
	setp.lt.u32 	%p33, %r127, %r44;
	and.pred  	%p34, %p32, %p33;
	@%p34 bra 	$L__BB0_25;
$L__BB0_26:
	ret;

}


// ===== COMPILED SASS (sm_100) =====

	.target	sm_100

	.elftype	@"ET_EXEC"


//--------------------- .note.nv.tkinfo           --------------------------
	.section	.note.nv.tkinfo,"",@"SHT_NOTE"
	.sectionflags	@"SHF_NOTE_NV_TKINFO"
	.tkinfo
        /*0018*/ 	.word	0x00000002
        /*0030*/ 	.string	""
        /*0030*/ 	.string	"ptxas"
        /*0030*/ 	.string	"Cuda compilation tools, release 13.0, V13.0.88"
        /*0030*/ 	.string	"Build cuda_13.0.r13.0/compiler.36424714_0"
        /*0030*/ 	.string	"-arch sm_100 -m 64 "



//--------------------- .note.nv.cuinfo           --------------------------
	.section	.note.nv.cuinfo,"",@"SHT_NOTE"
	.sectionflags	@"SHF_NOTE_NV_CUINFO"
        /*0018*/ 	.short	0x0002
        /*001a*/ 	.short	0x0064
        /*001c*/ 	.short	0x0082
	.zero		2


//--------------------- .nv.info                  --------------------------
	.section	.nv.info,"",@"SHT_CUDA_INFO"
	.align	4


	//----- nvinfo : EIATTR_REGCOUNT
	.align		4
        /*0000*/ 	.byte	0x04, 0x2f
        /*0002*/ 	.short	(.L_2 - .L_1)
	.align		4
.L_1:
        /*0004*/ 	.word	index@(_Z15integrateBodiesP6float4S0_S0_S0_P7ushort2S0_PfPtS4_S3_Pjfj10SimOptions)
        /*0008*/ 	.word	0x00000020


	//----- nvinfo : EIATTR_FRAME_SIZE
	.align		4
.L_2:
        /*000c*/ 	.byte	0x04, 0x11
        /*000e*/ 	.short	(.L_4 - .L_3)
	.align		4
.L_3:
        /*0010*/ 	.word	index@($__internal_1_$__cuda_sm3x_div_rn_noftz_f32_slowpath)
        /*0014*/ 	.word	0x00000000


	//----- nvinfo : EIATTR_FRAME_SIZE
	.align		4
.L_4:
        /*0018*/ 	.byte	0x04, 0x11
        /*001a*/ 	.short	(.L_6 - .L_5)
	.align		4
.L_5:
        /*001c*/ 	.word	index@($__internal_0_$__cuda_sm20_sqrt_rn_f32_slowpath)
        /*0020*/ 	.word	0x00000000


	//----- nvinfo : EIATTR_FRAME_SIZE
	.align		4
.L_6:
        /*0024*/ 	.byte	0x04, 0x11
        /*0026*/ 	.short	(.L_8 - .L_7)
	.align		4
.L_7:
        /*0028*/ 	.word	index@(_Z15integrateBodiesP6float4S0_S0_S0_P7ushort2S0_PfPtS4_S3_Pjfj10SimOptions)
        /*002c*/ 	.word	0x00000000


	//----- nvinfo : EIATTR_MIN_STACK_SIZE
	.align		4
.L_8:
        /*0030*/ 	.byte	0x04, 0x12
        /*0032*/ 	.short	(.L_10 - .L_9)
	.align		4
.L_9:
        /*0034*/ 	.word	index@(_Z15integrateBodiesP6float4S0_S0_S0_P7ushort2S0_PfPtS4_S3_Pjfj10SimOptions)
        /*0038*/ 	.word	0x00000000
.L_10:


//--------------------- .nv.compat                --------------------------
	.section	.nv.compat,"",@"SHT_CUDA_COMPAT_INFO"
	.align	4
        /*0000*/ 	.byte	0x02, 0x09, 0x00, 0x00, 0x02, 0x02, 0x01, 0x00, 0x02, 0x05, 0x05, 0x00, 0x03, 0x07, 0x01, 0x01
        /*0010*/ 	.byte	0x02, 0x03, 0x00, 0x00, 0x02, 0x06, 0x01, 0x00, 0x04, 0x0b, 0x08, 0x00, 0x01, 0x00, 0x00, 0x00
        /*0020*/ 	.byte	0x00, 0x00, 0x00, 0x00


//--------------------- .nv.info._Z15integrateBodiesP6float4S0_S0_S0_P7ushort2S0_PfPtS4_S3_Pjfj10SimOptions --------------------------
	.section	.nv.info._Z15integrateBodiesP6float4S0_S0_S0_P7ushort2S0_PfPtS4_S3_Pjfj10SimOptions,"",@"SHT_CUDA_INFO"
	.sectionflags	@""
	.align	4


	//----- nvinfo : EIATTR_CUDA_API_VERSION
	.align		4
        /*0000*/ 	.byte	0x04, 0x37
        /*0002*/ 	.short	(.L_12 - .L_11)
.L_11:
        /*0004*/ 	.word	0x00000082


	//----- nvinfo : EIATTR_KPARAM_INFO
	.align		4
.L_12:
        /*0008*/ 	.byte	0x04, 0x17
        /*000a*/ 	.short	(.L_14 - .L_13)
.L_13:
        /*000c*/ 	.word	0x00000000
        /*0010*/ 	.short	0x000d
        /*0012*/ 	.short	0x0060
        /*0014*/ 	.byte	0x00, 0xf0, 0x01, 0x01


	//----- nvinfo : EIATTR_KPARAM_INFO
	.align		4
.L_14:
        /*0018*/ 	.byte	0x04, 0x17
        /*001a*/ 	.short	(.L_16 - .L_15)
.L_15:
        /*001c*/ 	.word	0x00000000
        /*0020*/ 	.short	0x000c
        /*0022*/ 	.short	0x005c
        /*0024*/ 	.byte	0x00, 0xf0, 0x11, 0x00


	//----- nvinfo : EIATTR_KPARAM_INFO
	.align		4
.L_16:
        /*0028*/ 	.byte	0x04, 0x17
        /*002a*/ 	.short	(.L_18 - .L_17)
.L_17:
        /*002c*/ 	.word	0x00000000
        /*0030*/ 	.short	0x000b
        /*0032*/ 	.short	0x0058
        /*0034*/ 	.byte	0x00, 0xf0, 0x11, 0x00


	//----- nvinfo : EIATTR_KPARAM_INFO
	.align		4
.L_18:
        /*0038*/ 	.byte	0x04, 0x17
        /*003a*/ 	.short	(.L_20 - .L_19)
.L_19:
        /*003c*/ 	.word	0x00000000
        /*0040*/ 	.short	0x000a
        /*0042*/ 	.short	0x0050
        /*0044*/ 	.byte	0x00, 0xf5, 0x21, 0x00


	//----- nvinfo : EIATTR_KPARAM_INFO
	.align		4
.L_20:
        /*0048*/ 	.byte	0x04, 0x17
        /*004a*/ 	.short	(.L_22 - .L_21)
.L_21:
        /*004c*/ 	.word	0x00000000
        /*0050*/ 	.short	0x0009
        /*0052*/ 	.short	0x0048
        /*0054*/ 	.byte	0x00, 0xf5, 0x21, 0x00


	//----- nvinfo : EIATTR_KPARAM_INFO
	.align		4
.L_22:
        /*0058*/ 	.byte	0x04, 0x17
        /*005a*/ 	.short	(.L_24 - .L_23)
.L_23:
        /*005c*/ 	.word	0x00000000
        /*0060*/ 	.short	0x0008
        /*0062*/ 	.short	0x0040
        /*0064*/ 	.byte	0x00, 0xf5, 0x21, 0x00


	//----- nvinfo : EIATTR_KPARAM_INFO
	.align		4
.L_24:
        /*0068*/ 	.byte	0x04, 0x17
        /*006a*/ 	.short	(.L_26 - .L_25)
.L_25:
        /*006c*/ 	.word	0x00000000
        /*0070*/ 	.short	0x0007
        /*0072*/ 	.short	0x0038
        /*0074*/ 	.byte	0x00, 0xf5, 0x21, 0x00


	//----- nvinfo : EIATTR_KPARAM_INFO
	.align		4
.L_26:
        /*0078*/ 	.byte	0x04, 0x17
        /*007a*/ 	.short	(.L_28 - .L_27)
.L_27:
        /*007c*/ 	.word	0x00000000
        /*0080*/ 	.short	0x0006
        /*0082*/ 	.short	0x0030
        /*0084*/ 	.byte	0x00, 0xf5, 0x21, 0x00


	//----- nvinfo : EIATTR_KPARAM_INFO
	.align		4
.L_28:
        /*0088*/ 	.byte	0x04, 0x17
        /*008a*/ 	.short	(.L_30 - .L_29)
.L_29:
        /*008c*/ 	.word	0x00000000
        /*0090*/ 	.short	0x0005
        /*0092*/ 	.short	0x0028
        /*0094*/ 	.byte	0x00, 0xf5, 0x21, 0x00


	//----- nvinfo : EIATTR_KPARAM_INFO
	.align		4
.L_30:
        /*0098*/ 	.byte	0x04, 0x17
        /*009a*/ 	.short	(.L_32 - .L_31)
.L_31:
        /*009c*/ 	.word	0x00000000
        /*00a0*/ 	.short	0x0004
        /*00a2*/ 	.short	0x0020
        /*00a4*/ 	.byte	0x00, 0xf5, 0x21, 0x00


	//----- nvinfo : EIATTR_KPARAM_INFO
	.align		4
.L_32:
        /*00a8*/ 	.byte	0x04, 0x17
        /*00aa*/ 	.short	(.L_34 - .L_33)
.L_33:
        /*00ac*/ 	.word	0x00000000
        /*00b0*/ 	.short	0x0003
        /*00b2*/ 	.short	0x0018
        /*00b4*/ 	.byte	0x00, 0xf5, 0x21, 0x00


	//----- nvinfo : EIATTR_KPARAM_INFO
	.align		4
.L_34:
        /*00b8*/ 	.byte	0x04, 0x17
        /*00ba*/ 	.short	(.L_36 - .L_35)
.L_35:
        /*00bc*/ 	.word	0x00000000
        /*00c0*/ 	.short	0x0002
        /*00c2*/ 	.short	0x0010
        /*00c4*/ 	.byte	0x00, 0xf5, 0x21, 0x00


	//----- nvinfo : EIATTR_KPARAM_INFO
	.align		4
.L_36:
        /*00c8*/ 	.byte	0x04, 0x17
        /*00ca*/ 	.short	(.L_38 - .L_37)
.L_37:
        /*00cc*/ 	.word	0x00000000
        /*00d0*/ 	.short	0x0001
        /*00d2*/ 	.short	0x0008
        /*00d4*/ 	.byte	0x00, 0xf5, 0x21, 0x00


	//----- nvinfo : EIATTR_KPARAM_INFO
	.align		4
.L_38:
        /*00d8*/ 	.byte	0x04, 0x17
        /*00da*/ 	.short	(.L_40 - .L_39)
.L_39:
        /*00dc*/ 	.word	0x00000000
        /*00e0*/ 	.short	0x0000
        /*00e2*/ 	.short	0x0000
        /*00e4*/ 	.byte	0x00, 0xf5, 0x21, 0x00


	//----- nvinfo : EIATTR_SPARSE_MMA_MASK
	.align		4
.L_40:
        /*00e8*/ 	.byte	0x03, 0x50
        /*00ea*/ 	.short	0x0000


	//----- nvinfo : EIATTR_MAXREG_COUNT
	.align		4
        /*00ec*/ 	.byte	0x03, 0x1b
        /*00ee*/ 	.short	0x00ff


	//----- nvinfo : EIATTR_NUM_BARRIERS
	.align		4
        /*00f0*/ 	.byte	0x02, 0x4c
        /*00f2*/ 	.byte	0x01
	.zero		1


	//----- nvinfo : EIATTR_MERCURY_ISA_VERSION
	.align		4
        /*00f4*/ 	.byte	0x03, 0x5f
        /*00f6*/ 	.short	0x0101


	//----- nvinfo : EIATTR_UNUSED_LOAD_BYTE_OFFSET
	.align		4
        /*00f8*/ 	.byte	0x04, 0x44
        /*00fa*/ 	.short	(.L_42 - .L_41)


	//   ....[0]....
.L_41:
        /*00fc*/ 	.word	0x000001a0
        /*0100*/ 	.word	0x00000fff


	//----- nvinfo : EIATTR_VRC_CTA_INIT_COUNT
	.align		4
.L_42:
        /*0104*/ 	.byte	0x02, 0x4a
	.zero		1
	.zero		1


	//----- nvinfo : EIATTR_EXIT_INSTR_OFFSETS
	.align		4
        /*0108*/ 	.byte	0x04, 0x1c
        /*010a*/ 	.short	(.L_44 - .L_43)


	//   ....[0]....
.L_43:
        /*010c*/ 	.word	0x00001980


	//   ....[1]....
        /*0110*/ 	.word	0x00001c40


	//----- nvinfo : EIATTR_CRS_STACK_SIZE
	.align		4
.L_44:
        /*0114*/ 	.byte	0x04, 0x1e
        /*0116*/ 	.short	(.L_46 - .L_45)
.L_45:
        /*0118*/ 	.word	0x00000000


	//----- nvinfo : EIATTR_CBANK_PARAM_SIZE
	.align		4
.L_46:
        /*011c*/ 	.byte	0x03, 0x19
        /*011e*/ 	.short	0x00a0


	//----- nvinfo : EIATTR_PARAM_CBANK
	.align		4
        /*0120*/ 	.byte	0x04, 0x0a
        /*0122*/ 	.short	(.L_48 - .L_47)
	.align		4
.L_47:
        /*0124*/ 	.word	index@(.nv.constant0._Z15integrateBodiesP6float4S0_S0_S0_P7ushort2S0_PfPtS4_S3_Pjfj10SimOptions)
        /*0128*/ 	.short	0x0380
        /*012a*/ 	.short	0x00a0


	//----- nvinfo : EIATTR_SW_WAR
	.align		4
.L_48:
        /*012c*/ 	.byte	0x04, 0x36
        /*012e*/ 	.short	(.L_50 - .L_49)
.L_49:
        /*0130*/ 	.word	0x00000008
.L_50:


//--------------------- .nv.callgraph             --------------------------
	.section	.nv.callgraph,"",@"SHT_CUDA_CALLGRAPH"
	.align	4
	.sectionentsize	8
	.align		4
        /*0000*/ 	.word	0x00000000
	.align		4
        /*0004*/ 	.word	0xffffffff
	.align		4
        /*0008*/ 	.word	0x00000000
	.align		4
        /*000c*/ 	.word	0xfffffffe
	.align		4
        /*0010*/ 	.word	0x00000000
	.align		4
        /*0014*/ 	.word	0xfffffffd
	.align		4
        /*0018*/ 	.word	0x00000000
	.align		4
        /*001c*/ 	.word	0xfffffffc


//--------------------- .nv.constant4             --------------------------
	.section	.nv.constant4,"a",@progbits
	.align	8
	.align		8
.nv.constant4:
        /*0000*/ 	.dword	__cudart_i2opi_f


//--------------------- .text._Z15integrateBodiesP6float4S0_S0_S0_P7ushort2S0_PfPtS4_S3_Pjfj10SimOptions --------------------------
	.section	.text._Z15integrateBodiesP6float4S0_S0_S0_P7ushort2S0_PfPtS4_S3_Pjfj10SimOptions,"ax",@progbits
	.align	128
        .global         _Z15integrateBodiesP6float4S0_S0_S0_P7ushort2S0_PfPtS4_S3_Pjfj10SimOptions
        .type           _Z15integrateBodiesP6float4S0_S0_S0_P7ushort2S0_PfPtS4_S3_Pjfj10SimOptions,@function
        .size           _Z15integrateBodiesP6float4S0_S0_S0_P7ushort2S0_PfPtS4_S3_Pjfj10SimOptions,(.L_x_61 - _Z15integrateBodiesP6float4S0_S0_S0_P7ushort2S0_PfPtS4_S3_Pjfj10SimOptions)
        .other          _Z15integrateBodiesP6float4S0_S0_S0_P7ushort2S0_PfPtS4_S3_Pjfj10SimOptions,@"STO_CUDA_ENTRY STV_DEFAULT"
_Z15integrateBodiesP6float4S0_S0_S0_P7ushort2S0_PfPtS4_S3_Pjfj10SimOptions:
.text._Z15integrateBodiesP6float4S0_S0_S0_P7ushort2S0_PfPtS4_S3_Pjfj10SimOptions:
[----:B------:R-:W-:Y:S01]  /*0000*/  LDC R1, c[0x0][0x37c] ;  /* 0x0000df00ff017b82 */ /* 0x000fe20000000800 */
[----:B------:R-:W0:Y:S07]  /*0010*/  S2R R6, SR_TID.X ;  /* 0x0000000000067919 */ /* 0x000e2e0000002100 */
[----:B------:R-:W0:Y:S01]  /*0020*/  S2UR UR10, SR_CTAID.X ;  /* 0x00000000000a79c3 */ /* 0x000e220000002500 */
[----:B------:R-:W1:Y:S01]  /*0030*/  LDCU UR5, c[0x0][0x400] ;  /* 0x00008000ff0577ac */ /* 0x000e620008000800 */
[----:B------:R-:W-:Y:S01]  /*0040*/  BSSY.RECONVERGENT B0, `(.L_x_0) ;  /* 0x000007c000007945 */ /* 0x000fe20003800200 */
[----:B------:R-:W2:Y:S05]  /*0050*/  LDCU UR12, c[0x0][0x408] ;  /* 0x00008100ff0c77ac */ /* 0x000eaa0008000800 */
[----:B------:R-:W3:Y:S01]  /*0060*/  S2UR UR6, SR_CgaCtaId ;  /* 0x00000000000679c3 */ /* 0x000ee20000008800 */
[----:B------:R-:W-:Y:S01]  /*0070*/  UMOV UR4, 0x400 ;  /* 0x0000040000047882 */ /* 0x000fe20000000000 */
[----:B------:R-:W4:Y:S01]  /*0080*/  LDCU.64 UR8, c[0x0][0x358] ;  /* 0x00006b00ff0877ac */ /* 0x000f220008000a00 */
[----:B------:R-:W2:Y:S01]  /*0090*/  LDCU UR11, c[0x0][0x360] ;  /* 0x00006c00ff0b77ac */ /* 0x000ea20008000800 */
[----:B------:R-:W2:Y:S01]  /*00a0*/  LDCU UR13, c[0x0][0x408] ;  /* 0x00008100ff0d77ac */ /* 0x000ea20008000800 */
[----:B-1----:R-:W-:Y:S01]  /*00b0*/  MOV R19, UR5 ;  /* 0x0000000500137c02 */ /* 0x002fe20008000f00 */
[----:B------:R-:W1:Y:S04]  /*00c0*/  LDCU.64 UR14, c[0x0][0x3f0] ;  /* 0x00007e00ff0e77ac */ /* 0x000e680008000a00 */
[----:B0-----:R-:W-:Y:S01]  /*00d0*/  IMAD R5, R19, UR10, R6 ;  /* 0x0000000a13057c24 */ /* 0x001fe2000f8e0206 */
[----:B---3--:R-:W-:-:S04]  /*00e0*/  ULEA UR6, UR6, UR4, 0x18 ;  /* 0x0000000406067291 */ /* 0x008fc8000f8ec0ff */
[----:B--2---:R-:W-:Y:S01]  /*00f0*/  ISETP.GE.U32.AND P0, PT, R5, UR12, PT ;  /* 0x0000000c05007c0c */ /* 0x004fe2000bf06070 */
[----:B------:R-:W-:-:S03]  /*0100*/  UIMAD UR7, UR5, 0xc, UR6 ;  /* 0x0000000c050778a4 */ /* 0x000fc6000f8e0206 */
[----:B------:R-:W-:-:S04]  /*0110*/  ISETP.LT.U32.AND P1, PT, R6, UR5, !P0 ;  /* 0x0000000506007c0c */ /* 0x000fc8000c721070 */
[----:B------:R-:W-:-:S09]  /*0120*/  P2R R4, PR, RZ, 0x2 ;  /* 0x00000002ff047803 */ /* 0x000fd20000000000 */
[----:B-1--4-:R-:W-:Y:S05]  /*0130*/  @!P1 BRA `(.L_x_1) ;  /* 0x0000000400b09947 */ /* 0x012fea0003800000 */
[----:B------:R-:W0:Y:S01]  /*0140*/  LDC.64 R2, c[0x0][0x390] ;  /* 0x0000e400ff027b82 */ /* 0x000e220000000a00 */
[----:B------:R-:W-:Y:S01]  /*0150*/  BSSY.RECONVERGENT B1, `(.L_x_2) ;  /* 0x0000013000017945 */ /* 0x000fe20003800200 */
[----:B------:R-:W-:Y:S01]  /*0160*/  IMAD.MOV.U32 R11, RZ, RZ, R5 ;  /* 0x000000ffff0b7224 */ /* 0x000fe200078e0005 */
[----:B------:R-:W-:-:S07]  /*0170*/  MOV R0, R6 ;  /* 0x0000000600007202 */ /* 0x000fce0000000f00 */
.L_x_3:
[----:B0-----:R-:W-:Y:S01]  /*0180*/  IMAD.WIDE.U32 R8, R11, 0x10, R2 ;  /* 0x000000100b087825 */ /* 0x001fe200078e0002 */
[----:B------:R-:W1:Y:S05]  /*0190*/  LDC R7, c[0x0][0x400] ;  /* 0x00010000ff077b82 */ /* 0x000e6a0000000800 */
[----:B------:R-:W2:Y:S01]  /*01a0*/  LDG.E.128.CONSTANT R8, desc[UR8][R8.64] ;  /* 0x0000000808087981 */ /* 0x000ea2000c1e9d00 */
[----:B------:R-:W-:Y:S01]  /*01b0*/  IMAD.MOV.U32 R13, RZ, RZ, 0xc ;  /* 0x0000000cff0d7424 */ /* 0x000fe200078e00ff */
[----:B------:R-:W-:Y:S01]  /*01c0*/  MOV R12, R6 ;  /* 0x00000006000c7202 */ /* 0x000fe20000000f00 */
[----:B------:R-:W3:Y:S01]  /*01d0*/  LDC.64 R16, c[0x0][0x398] ;  /* 0x0000e600ff107b82 */ /* 0x000ee20000000a00 */
[----:B------:R-:W-:-:S02]  /*01e0*/  IMAD.MOV.U32 R15, RZ, RZ, R5 ;  /* 0x000000ffff0f7224 */ /* 0x000fc400078e0005 */
[C---:B------:R-:W-:Y:S01]  /*01f0*/  IMAD R13, R0.reuse, R13, UR6 ;  /* 0x00000006000d7e24 */ /* 0x040fe2000f8e020d */
[----:B------:R-:W-:-:S04]  /*0200*/  IADD3 R0, PT, PT, R0, UR11, RZ ;  /* 0x0000000b00007c10 */ /* 0x000fc8000fffe0ff */
[----:B------:R-:W-:Y:S01]  /*0210*/  ISETP.LT.U32.AND P1, PT, R0, UR5, PT ;  /* 0x0000000500007c0c */ /* 0x000fe2000bf21070 */
[----:B--2---:R2:W-:Y:S01]  /*0220*/  STS [R13], R8 ;  /* 0x000000080d007388 */ /* 0x0045e20000000800 */
[----:B------:R-:W-:-:S03]  /*0230*/  IMAD R11, R19, UR10, R0 ;  /* 0x0000000a130b7c24 */ /* 0x000fc6000f8e0200 */
[----:B------:R2:W-:Y:S02]  /*0240*/  STS [R13+0x4], R9 ;  /* 0x000004090d007388 */ /* 0x0005e40000000800 */
[----:B------:R-:W-:Y:S02]  /*0250*/  ISETP.GE.U32.AND P0, PT, R11, UR12, PT ;  /* 0x0000000c0b007c0c */ /* 0x000fe4000bf06070 */
[----:B------:R2:W-:Y:S11]  /*0260*/  STS [R13+0x8], R10 ;  /* 0x0000080a0d007388 */ /* 0x0005f60000000800 */
[----:B-123--:R-:W-:Y:S05]  /*0270*/  @!P0 BRA P1, `(.L_x_3) ;  /* 0xfffffffc00c08947 */ /* 0x00efea000083ffff */
[----:B------:R-:W-:Y:S05]  /*0280*/  BSYNC.RECONVERGENT B1 ;  /* 0x0000000000017941 */ /* 0x000fea0003800200 */
.L_x_2:
[----:B------:R-:W-:Y:S01]  /*0290*/  IMAD.MOV.U32 R3, RZ, RZ, 0xc ;  /* 0x0000000cff037424 */ /* 0x000fe200078e00ff */
[----:B------:R-:W-:Y:S01]  /*02a0*/  BSSY.RECONVERGENT B1, `(.L_x_4) ;  /* 0x000004b000017945 */ /* 0x000fe20003800200 */
[----:B------:R-:W-:Y:S02]  /*02b0*/  HFMA2 R8, -RZ, RZ, -2.5546875, -23600 ;  /* 0xc11cf5c3ff087431 */ /* 0x000fe400000001ff */
[----:B------:R-:W-:-:S04]  /*02c0*/  IMAD.WIDE.U32 R10, R15, 0x10, R16 ;  /* 0x000000100f0a7825 */ /* 0x000fc800078e0010 */
[----:B------:R-:W-:Y:S01]  /*02d0*/  IMAD R0, R12, R3, UR6 ;  /* 0x000000060c007e24 */ /* 0x000fe2000f8e0203 */
[----:B------:R-:W-:-:S04]  /*02e0*/  CS2R R2, SRZ ;  /* 0x0000000000027805 */ /* 0x000fc8000001ff00 */
[----:B------:R-:W0:Y:S02]  /*02f0*/  LDS R9, [R0+0x4] ;  /* 0x0000040000097984 */ /* 0x000e240000000800 */
[----:B0-----:R-:W-:-:S13]  /*0300*/  FSETP.GT.AND P0, PT, R9, RZ, PT ;  /* 0x000000ff0900720b */ /* 0x001fda0003f04000 */
[----:B------:R-:W-:Y:S05]  /*0310*/  @P0 BRA `(.L_x_5) ;  /* 0x00000004000c0947 */ /* 0x000fea0003800000 */
[----:B------:R-:W2:Y:S04]  /*0320*/  LDG.E.CONSTANT R0, desc[UR8][R10.64+0x8] ;  /* 0x000008080a007981 */ /* 0x000ea8000c1e9900 */
[----:B------:R-:W3:Y:S01]  /*0330*/  LDG.E.CONSTANT R14, desc[UR8][R10.64] ;  /* 0x000000080a0e7981 */ /* 0x000ee2000c1e9900 */
[----:B------:R-:W-:Y:S01]  /*0340*/  FADD R8, RZ, -R9 ;  /* 0x80000009ff087221 */ /* 0x000fe20000000000 */
[----:B------:R-:W-:Y:S03]  /*0350*/  BSSY.RECONVERGENT B2, `(.L_x_6) ;  /* 0x000003d000027945 */ /* 0x000fe60003800200 */
[----:B------:R-:W-:-:S04]  /*0360*/  FMUL R8, R8, UR14 ;  /* 0x0000000e08087c20 */ /* 0x000fc80008400000 */
[----:B------:R-:W-:Y:S01]  /*0370*/  FMUL R2, R8, UR15 ;  /* 0x0000000f08027c20 */ /* 0x000fe20008400000 */
[----:B--2---:R-:W-:-:S04]  /*0380*/  FSETP.NEU.AND P0, PT, R0, RZ, PT ;  /* 0x000000ff0000720b */ /* 0x004fc80003f0d000 */
[----:B---3--:R-:W-:-:S13]  /*0390*/  FSETP.NEU.OR P0, PT, R14, RZ, P0 ;  /* 0x000000ff0e00720b */ /* 0x008fda000070d400 */
[----:B------:R-:W-:Y:S05]  /*03a0*/  @P0 BRA `(.L_x_7) ;  /* 0x00000000001c0947 */ /* 0x000fea0003800000 */
[----:B------:R-:W-:Y:S01]  /*03b0*/  FSETP.GT.AND P0, PT, R2, 9.8100004196166992188, PT ;  /* 0x411cf5c30200780b */ /* 0x000fe20003f04000 */
[----:B------:R-:W-:Y:S01]  /*03c0*/  IMAD.MOV.U32 R3, RZ, RZ, 0x411cf5c3 ;  /* 0x411cf5c3ff037424 */ /* 0x000fe200078e00ff */
[----:B------:R-:W-:-:S11]  /*03d0*/  MOV R13, 0x80000000 ;  /* 0x80000000000d7802 */ /* 0x000fd60000000f00 */
[----:B------:R-:W-:Y:S05]  /*03e0*/  @P0 BRA `(.L_x_8) ;  /* 0x0000000000cc0947 */ /* 0x000fea0003800000 */
[----:B------:R-:W-:-:S04]  /*03f0*/  FMUL R13, RZ, R2 ;  /* 0x00000002ff0d7220 */ /* 0x000fc80000400000 */
[----:B------:R-:W-:Y:S01]  /*0400*/  IMAD.MOV.U32 R3, RZ, RZ, R13 ;  /* 0x000000ffff037224 */ /* 0x000fe200078e000d */
[----:B------:R-:W-:Y:S06]  /*0410*/  BRA `(.L_x_8) ;  /* 0x0000000000c07947 */ /* 0x000fec0003800000 */
.L_x_7:
[----:B------:R-:W-:Y:S01]  /*0420*/  FFMA R3, R14, R14, RZ ;  /* 0x0000000e0e037223 */ /* 0x000fe200000000ff */
[----:B------:R-:W-:Y:S03]  /*0430*/  BSSY.RECONVERGENT B3, `(.L_x_9) ;  /* 0x000000f000037945 */ /* 0x000fe60003800200 */
[----:B------:R-:W-:-:S04]  /*0440*/  FFMA R10, R0, R0, R3 ;  /* 0x00000000000a7223 */ /* 0x000fc80000000003 */
[----:B------:R0:W1:Y:S01]  /*0450*/  MUFU.RSQ R3, R10 ;  /* 0x0000000a00037308 */ /* 0x0000620000001400 */
[----:B------:R-:W-:-:S04]  /*0460*/  IADD3 R9, PT, PT, R10, -0xd000000, RZ ;  /* 0xf30000000a097810 */ /* 0x000fc80007ffe0ff */
[----:B------:R-:W-:-:S13]  /*0470*/  ISETP.GT.U32.AND P0, PT, R9, 0x727fffff, PT ;  /* 0x727fffff0900780c */ /* 0x000fda0003f04070 */
[----:B01----:R-:W-:Y:S05]  /*0480*/  @!P0 BRA `(.L_x_10) ;  /* 0x0000000000148947 */ /* 0x003fea0003800000 */
[----:B------:R-:W-:Y:S01]  /*0490*/  IMAD.MOV.U32 R3, RZ, RZ, R10 ;  /* 0x000000ffff037224 */ /* 0x000fe200078e000a */
[----:B------:R-:W-:-:S07]  /*04a0*/  MOV R10, 0x4c0 ;  /* 0x000004c0000a7802 */ /* 0x000fce0000000f00 */
[----:B------:R-:W-:Y:S05]  /*04b0*/  CALL.REL.NOINC `($__internal_0_$__cuda_sm20_sqrt_rn_f32_slowpath) ;  /* 0x0000001400e47944 */ /* 0x000fea0003c00000 */
[----:B------:R-:W-:Y:S01]  /*04c0*/  MOV R15, R21 ;  /* 0x00000015000f7202 */ /* 0x000fe20000000f00 */
[----:B------:R-:W-:Y:S06]  /*04d0*/  BRA `(.L_x_11) ;  /* 0x0000000000107947 */ /* 0x000fec0003800000 */
.L_x_10:
[----:B------:R-:W-:Y:S01]  /*04e0*/  FMUL.FTZ R15, R10, R3 ;  /* 0x000000030a0f7220 */ /* 0x000fe20000410000 */
[----:B------:R-:W-:-:S03]  /*04f0*/  FMUL.FTZ R3, R3, 0.5 ;  /* 0x3f00000003037820 */ /* 0x000fc60000410000 */
[----:B------:R-:W-:-:S04]  /*0500*/  FFMA R10, -R15, R15, R10 ;  /* 0x0000000f0f0a7223 */ /* 0x000fc8000000010a */
[----:B------:R-:W-:-:S07]  /*0510*/  FFMA R15, R10, R3, R15 ;  /* 0x000000030a0f7223 */ /* 0x000fce000000000f */
.L_x_11:
[----:B------:R-:W-:Y:S05]  /*0520*/  BSYNC.RECONVERGENT B3 ;  /* 0x0000000000037941 */ /* 0x000fea0003800200 */
.L_x_9:
[----:B------:R-:W0:Y:S01]  /*0530*/  MUFU.RCP R10, R15 ;  /* 0x0000000f000a7308 */ /* 0x000e220000001000 */
[----:B------:R-:W-:Y:S07]  /*0540*/  BSSY.RECONVERGENT B3, `(.L_x_12) ;  /* 0x000000d000037945 */ /* 0x000fee0003800200 */
[----:B------:R-:W1:Y:S01]  /*0550*/  FCHK P0, -R14, R15 ;  /* 0x0000000f0e007302 */ /* 0x000e620000000100 */
[----:B0-----:R-:W-:-:S04]  /*0560*/  FFMA R3, R10, -R15, 1 ;  /* 0x3f8000000a037423 */ /* 0x001fc8000000080f */
[----:B------:R-:W-:-:S04]  /*0570*/  FFMA R3, R10, R3, R10 ;  /* 0x000000030a037223 */ /* 0x000fc8000000000a */
[----:B------:R-:W-:-:S04]  /*0580*/  FFMA R10, -R14, R3, RZ ;  /* 0x000000030e0a7223 */ /* 0x000fc800000001ff */
[----:B------:R-:W-:-:S04]  /*0590*/  FFMA R13, R10, -R15, -R14 ;  /* 0x8000000f0a0d7223 */ /* 0x000fc8000000080e */
[----:B------:R-:W-:Y:S01]  /*05a0*/  FFMA R13, R3, R13, R10 ;  /* 0x0000000d030d7223 */ /* 0x000fe2000000000a */
[----:B-1----:R-:W-:Y:S06]  /*05b0*/  @!P0 BRA `(.L_x_13) ;  /* 0x0000000000148947 */ /* 0x002fec0003800000 */
[----:B------:R-:W-:Y:S01]  /*05c0*/  FADD R3, -R14, -RZ ;  /* 0x800000ff0e037221 */ /* 0x000fe20000000100 */
[----:B------:R-:W-:Y:S01]  /*05d0*/  IMAD.MOV.U32 R21, RZ, RZ, R15 ;  /* 0x000000ffff157224 */ /* 0x000fe200078e000f */
[----:B------:R-:W-:-:S07]  /*05e0*/  MOV R10, 0x600 ;  /* 0x00000600000a7802 */ /* 0x000fce0000000f00 */
[----:B------:R-:W-:Y:S05]  /*05f0*/  CALL.REL.NOINC `($__internal_1_$__cuda_sm3x_div_rn_noftz_f32_slowpath) ;  /* 0x0000001400ec7944 */ /* 0x000fea0003c00000 */
[----:B------:R-:W-:-:S07]  /*0600*/  MOV R13, R3 ;  /* 0x00000003000d7202 */ /* 0x000fce0000000f00 */
.L_x_13:
[----:B------:R-:W-:Y:S05]  /*0610*/  BSYNC.RECONVERGENT B3 ;  /* 0x0000000000037941 */ /* 0x000fea0003800200 */
.L_x_12:
        /* <DEDUP_REMOVED lines=13> */
.L_x_15:
[----:B------:R-:W-:Y:S05]  /*06f0*/  BSYNC.RECONVERGENT B3 ;  /* 0x0000000000037941 */ /* 0x000fea0003800200 */
.L_x_14:
[C---:B------:R-:W-:Y:S01]  /*0700*/  FMUL R13, R2.reuse, R13 ;  /* 0x0000000d020d7220 */ /* 0x040fe20000400000 */
[----:B------:R-:W-:-:S07]  /*0710*/  FMUL R3, R2, R3 ;  /* 0x0000000302037220 */ /* 0x000fce0000400000 */
.L_x_8:
[----:B------:R-:W-:Y:S05]  /*0720*/  BSYNC.RECONVERGENT B2 ;  /* 0x0000000000027941 */ /* 0x000fea0003800200 */
.L_x_6:
[----:B------:R-:W-:Y:S01]  /*0730*/  FADD R2, RZ, R13 ;  /* 0x0000000dff027221 */ /* 0x000fe20000000000 */
[----:B------:R-:W-:-:S07]  /*0740*/  FADD R3, RZ, R3 ;  /* 0x00000003ff037221 */ /* 0x000fce0000000000 */
.L_x_5:
[----:B------:R-:W-:Y:S05]  /*0750*/  BSYNC.RECONVERGENT B1 ;  /* 0x0000000000017941 */ /* 0x000fea0003800200 */
.L_x_4:
[----:B------:R-:W-:-:S05]  /*0760*/  HFMA2 R9, -RZ, RZ, 0, 7.152557373046875e-07 ;  /* 0x0000000cff097431 */ /* 0x000fca00000001ff */
[C---:B------:R-:W-:Y:S02]  /*0770*/  IMAD R9, R12.reuse, R9, UR7 ;  /* 0x000000070c097e24 */ /* 0x040fe4000f8e0209 */
[----:B------:R-:W-:-:S03]  /*0780*/  VIADD R12, R12, UR11 ;  /* 0x0000000b0c0c7c36 */ /* 0x000fc60008000000 */
[----:B------:R0:W-:Y:S01]  /*0790*/  STS [R9], R2 ;  /* 0x0000000209007388 */ /* 0x0001e20000000800 */
[----:B------:R-:W-:Y:S01]  /*07a0*/  IMAD R15, R7, UR10, R12 ;  /* 0x0000000a070f7c24 */ /* 0x000fe2000f8e020c */
[----:B------:R-:W-:Y:S02]  /*07b0*/  ISETP.LT.U32.AND P1, PT, R12, R7, PT ;  /* 0x000000070c00720c */ /* 0x000fe40003f21070 */
[----:B------:R0:W-:Y:S02]  /*07c0*/  STS [R9+0x4], R8 ;  /* 0x0000040809007388 */ /* 0x0001e40000000800 */
[----:B------:R-:W-:Y:S02]  /*07d0*/  ISETP.GE.U32.AND P0, PT, R15, UR13, PT ;  /* 0x0000000d0f007c0c */ /* 0x000fe4000bf06070 */
[----:B------:R0:W-:Y:S11]  /*07e0*/  STS [R9+0x8], R3 ;  /* 0x0000080309007388 */ /* 0x0001f60000000800 */
[----:B0-----:R-:W-:Y:S05]  /*07f0*/  @!P0 BRA P1, `(.L_x_2) ;  /* 0xfffffff800a48947 */ /* 0x001fea000083ffff */
.L_x_1:
[----:B------:R-:W-:Y:S05]  /*0800*/  BSYNC.RECONVERGENT B0 ;  /* 0x0000000000007941 */ /* 0x000fea0003800200 */
.L_x_0:
[----:B------:R-:W0:Y:S01]  /*0810*/  LDC R3, c[0x0][0x404] ;  /* 0x00010100ff037b82 */ /* 0x000e220000000800 */
[----:B------:R-:W1:Y:S01]  /*0820*/  LDCU UR4, c[0x0][0x40c] ;  /* 0x00008180ff0477ac */ /* 0x000e620008000800 */
[----:B0-----:R-:W-:-:S06]  /*0830*/  IMAD R0, R3, UR10, R6 ;  /* 0x0000000a03007c24 */ /* 0x001fcc000f8e0206 */
[----:B------:R-:W-:Y:S01]  /*0840*/  BAR.SYNC.DEFER_BLOCKING 0x0 ;  /* 0x0000000000007b1d */ /* 0x000fe20000010000 */
[----:B-1----:R-:W-:-:S04]  /*0850*/  ISETP.GE.U32.AND P0, PT, R0, UR4, PT ;  /* 0x0000000400007c0c */ /* 0x002fc8000bf06070 */
[----:B------:R-:W-:-:S13]  /*0860*/  ISETP.GE.U32.OR P0, PT, R6, R3, P0 ;  /* 0x000000030600720c */ /* 0x000fda0000706470 */
[----:B------:R-:W-:Y:S05]  /*0870*/  @P0 BRA `(.L_x_16) ;  /* 0x0000001000340947 */ /* 0x000fea0003800000 */
[----:B------:R-:W-:-:S07]  /*0880*/  MOV R19, R6 ;  /* 0x0000000600137202 */ /* 0x000fce0000000f00 */
.L_x_45:
[----:B------:R-:W0:Y:S08]  /*0890*/  LDC.64 R8, c[0x0][0x3a8] ;  /* 0x0000ea00ff087b82 */ /* 0x000e300000000a00 */
[----:B------:R-:W1:Y:S08]  /*08a0*/  LDC.64 R2, c[0x0][0x3a0] ;  /* 0x0000e800ff027b82 */ /* 0x000e700000000a00 */
[----:B------:R-:W2:Y:S01]  /*08b0*/  LDC.64 R20, c[0x0][0x3b0] ;  /* 0x0000ec00ff147b82 */ /* 0x000ea20000000a00 */
[----:B0-----:R-:W-:-:S06]  /*08c0*/  IMAD.WIDE.U32 R8, R0, 0x10, R8 ;  /* 0x0000001000087825 */ /* 0x001fcc00078e0008 */
[----:B------:R-:W3:Y:S01]  /*08d0*/  LDG.E.128.CONSTANT R8, desc[UR8][R8.64] ;  /* 0x0000000808087981 */ /* 0x000ee2000c1e9d00 */
[----:B-1----:R-:W-:-:S06]  /*08e0*/  IMAD.WIDE.U32 R2, R0, 0x4, R2 ;  /* 0x0000000400027825 */ /* 0x002fcc00078e0002 */
[----:B------:R-:W4:Y:S01]  /*08f0*/  LDG.E.CONSTANT R2, desc[UR8][R2.64] ;  /* 0x0000000802027981 */ /* 0x000f22000c1e9900 */
[----:B------:R-:W-:Y:S05]  /*0900*/  YIELD ;  /* 0x0000000000007946 */ /* 0x000fea0003800000 */
[----:B------:R-:W-:Y:S01]  /*0910*/  BSSY.RECONVERGENT B0, `(.L_x_17) ;  /* 0x00000d4000007945 */ /* 0x000fe20003800200 */
[----:B------:R-:W-:Y:S02]  /*0920*/  HFMA2 R23, -RZ, RZ, 0, 0 ;  /* 0x00000000ff177431 */ /* 0x000fe400000001ff */
[----:B--2---:R-:W-:-:S04]  /*0930*/  IMAD.WIDE.U32 R20, R0, 0x4, R20 ;  /* 0x0000000400147825 */ /* 0x004fc800078e0014 */
[----:B------:R-:W-:Y:S02]  /*0940*/  IMAD.MOV.U32 R25, RZ, RZ, RZ ;  /* 0x000000ffff197224 */ /* 0x000fe400078e00ff */
[----:B------:R-:W-:Y:S01]  /*0950*/  IMAD.MOV.U32 R27, RZ, RZ, RZ ;  /* 0x000000ffff1b7224 */ /* 0x000fe200078e00ff */
[----:B---3--:R-:W-:Y:S02]  /*0960*/  FSETP.NEU.AND P0, PT, R8, RZ, PT ;  /* 0x000000ff0800720b */ /* 0x008fe40003f0d000 */
[C---:B----4-:R-:W-:Y:S02]  /*0970*/  PRMT R17, R2.reuse, 0x7732, RZ ;  /* 0x0000773202117816 */ /* 0x050fe400000000ff */
[----:B------:R-:W-:-:S09]  /*0980*/  LOP3.LUT R18, R2, 0xffff, RZ, 0xc0, !PT ;  /* 0x0000ffff02127812 */ /* 0x000fd200078ec0ff */
[----:B------:R-:W-:Y:S05]  /*0990*/  @!P0 BRA `(.L_x_18) ;  /* 0x0000000c002c8947 */ /* 0x000fea0003800000 */
[----:B------:R-:W0:Y:S01]  /*09a0*/  LDCU UR4, c[0x0][0x3d8] ;  /* 0x00007b00ff0477ac */ /* 0x000e220008000800 */
[----:B------:R-:W-:Y:S01]  /*09b0*/  MOV R3, 0xc ;  /* 0x0000000c00037802 */ /* 0x000fe20000000f00 */
[----:B------:R-:W-:Y:S01]  /*09c0*/  IMAD.MOV.U32 R26, RZ, RZ, 0xc ;  /* 0x0000000cff1a7424 */ /* 0x000fe200078e00ff */
[----:B------:R1:W5:Y:S01]  /*09d0*/  LDG.E.CONSTANT R20, desc[UR8][R20.64] ;  /* 0x0000000814147981 */ /* 0x000362000c1e9900 */
[----:B------:R-:W-:Y:S02]  /*09e0*/  BSSY.RECONVERGENT B1, `(.L_x_19) ;  /* 0x0000071000017945 */ /* 0x000fe40003800200 */
[----:B------:R-:W-:Y:S02]  /*09f0*/  IMAD R2, R18, R3, UR6 ;  /* 0x0000000612027e24 */ /* 0x000fe4000f8e0203 */
[----:B------:R-:W-:-:S03]  /*0a00*/  IMAD R26, R17, R26, UR6 ;  /* 0x00000006111a7e24 */ /* 0x000fc6000f8e021a */
[----:B------:R2:W3:Y:S04]  /*0a10*/  LDS R28, [R2] ;  /* 0x00000000021c7984 */ /* 0x0004e80000000800 */
[----:B------:R2:W4:Y:S01]  /*0a20*/  LDS R22, [R2+0x4] ;  /* 0x0000040002167984 */ /* 0x0005220000000800 */
[----:B0-----:R-:W-:-:S03]  /*0a30*/  FFMA R24, R10, UR4, R11 ;  /* 0x000000040a187c23 */ /* 0x001fc6000800000b */
[----:B------:R2:W0:Y:S01]  /*0a40*/  LDS R0, [R2+0x8] ;  /* 0x0000080002007984 */ /* 0x0004220000000800 */
[----:B------:R-:W-:-:S03]  /*0a50*/  FMUL R27, R24, 0.63661974668502807617 ;  /* 0x3f22f983181b7820 */ /* 0x000fc60000400000 */
[----:B------:R2:W0:Y:S01]  /*0a60*/  LDS R23, [R26] ;  /* 0x000000001a177984 */ /* 0x0004220000000800 */
[----:B------:R-:W-:-:S03]  /*0a70*/  FSETP.GE.AND P0, PT, |R24|, 105615, PT ;  /* 0x47ce47801800780b */ /* 0x000fc60003f06200 */
[----:B------:R2:W0:Y:S01]  /*0a80*/  LDS R25, [R26+0x4] ;  /* 0x000004001a197984 */ /* 0x0004220000000800 */
[----:B------:R-:W2:Y:S03]  /*0a90*/  F2I.NTZ R27, R27 ;  /* 0x0000001b001b7305 */ /* 0x000ea60000203100 */
[----:B-1----:R1:W0:Y:S01]  /*0aa0*/  LDS R21, [R26+0x8] ;  /* 0x000008001a157984 */ /* 0x0022220000000800 */
[----:B--2---:R-:W-:-:S05]  /*0ab0*/  I2FP.F32.S32 R3, R27 ;  /* 0x0000001b00037245 */ /* 0x004fca0000201400 */
[----:B------:R-:W-:-:S04]  /*0ac0*/  FFMA R10, R3, -1.5707962512969970703, R24 ;  /* 0xbfc90fda030a7823 */ /* 0x000fc80000000018 */
[----:B------:R-:W-:-:S04]  /*0ad0*/  FFMA R10, R3, -7.5497894158615963534e-08, R10 ;  /* 0xb3a22168030a7823 */ /* 0x000fc8000000000a */
[----:B------:R-:W-:Y:S01]  /*0ae0*/  FFMA R3, R3, -5.3903029534742383927e-15, R10 ;  /* 0xa7c234c503037823 */ /* 0x000fe2000000000a */
[----:B-1-34-:R-:W-:Y:S06]  /*0af0*/  @!P0 BRA `(.L_x_20) ;  /* 0x00000004007c8947 */ /* 0x01afec0003800000 */
[----:B------:R-:W-:-:S13]  /*0b00*/  FSETP.NEU.AND P0, PT, |R24|, +INF , PT ;  /* 0x7f8000001800780b */ /* 0x000fda0003f0d200 */
[----:B------:R-:W-:Y:S01]  /*0b10*/  @!P0 FMUL R3, RZ, R24 ;  /* 0x00000018ff038220 */ /* 0x000fe20000400000 */
[----:B------:R-:W-:Y:S01]  /*0b20*/  @!P0 MOV R27, RZ ;  /* 0x000000ff001b8202 */ /* 0x000fe20000000f00 */
[----:B------:R-:W-:Y:S06]  /*0b30*/  @!P0 BRA `(.L_x_20) ;  /* 0x00000004006c8947 */ /* 0x000fec0003800000 */
[----:B------:R-:W-:Y:S02]  /*0b40*/  IMAD.SHL.U32 R26, R24, 0x100, RZ ;  /* 0x00000100181a7824 */ /* 0x000fe400078e00ff */
[----:B------:R-:W-:Y:S02]  /*0b50*/  HFMA2 R27, -RZ, RZ, 0, 0 ;  /* 0x00000000ff1b7431 */ /* 0x000fe400000001ff */
[----:B------:R-:W-:Y:S01]  /*0b60*/  IMAD.MOV.U32 R29, RZ, RZ, RZ ;  /* 0x000000ffff1d7224 */ /* 0x000fe200078e00ff */
[----:B------:R-:W1:Y:S01]  /*0b70*/  LDCU.64 UR12, c[0x4][URZ] ;  /* 0x01000000ff0c77ac */ /* 0x000e620008000a00 */
[----:B------:R-:W-:Y:S01]  /*0b80*/  LOP3.LUT R26, R26, 0x80000000, RZ, 0xfc, !PT ;  /* 0x800000001a1a7812 */ /* 0x000fe200078efcff */
[----:B------:R-:W-:Y:S01]  /*0b90*/  UMOV UR5, URZ ;  /* 0x000000ff00057c82 */ /* 0x000fe20008000000 */
[----:B------:R-:W-:-:S05]  /*0ba0*/  UMOV UR4, URZ ;  /* 0x000000ff00047c82 */ /* 0x000fca0008000000 */
.L_x_21:
[----:B-1----:R-:W-:Y:S01]  /*0bb0*/  IMAD.U32 R3, RZ, RZ, UR13 ;  /* 0x0000000dff037e24 */ /* 0x002fe2000f8e00ff */
[----:B------:R-:W-:-:S05]  /*0bc0*/  MOV R2, UR12 ;  /* 0x0000000c00027c02 */ /* 0x000fca0008000f00 */
[----:B------:R-:W2:Y:S01]  /*0bd0*/  LDG.E.CONSTANT R3, desc[UR8][R2.64] ;  /* 0x0000000802037981 */ /* 0x000ea2000c1e9900 */
[----:B------:R-:W-:Y:S01]  /*0be0*/  UIADD3 UR4, UPT, UPT, UR4, 0x1, URZ ;  /* 0x0000000104047890 */ /* 0x000fe2000fffe0ff */
[C---:B------:R-:W-:Y:S01]  /*0bf0*/  ISETP.EQ.AND P1, PT, R29.reuse, 0x4, PT ;  /* 0x000000041d00780c */ /* 0x040fe20003f22270 */
[----:B------:R-:W-:Y:S01]  /*0c00*/  UIADD3 UR12, UP1, UPT, UR12, 0x4, URZ ;  /* 0x000000040c0c7890 */ /* 0x000fe2000ff3e0ff */
[C---:B------:R-:W-:Y:S01]  /*0c10*/  ISETP.EQ.AND P2, PT, R29.reuse, 0x8, PT ;  /* 0x000000081d00780c */ /* 0x040fe20003f42270 */
[----:B------:R-:W-:Y:S01]  /*0c20*/  UISETP.NE.AND UP0, UPT, UR4, 0x6, UPT ;  /* 0x000000060400788c */ /* 0x000fe2000bf05270 */
[C---:B------:R-:W-:Y:S01]  /*0c30*/  ISETP.EQ.AND P3, PT, R29.reuse, 0xc, PT ;  /* 0x0000000c1d00780c */ /* 0x040fe20003f62270 */
[----:B------:R-:W-:Y:S01]  /*0c40*/  UIADD3.X UR13, UPT, UPT, URZ, UR13, URZ, UP1, !UPT ;  /* 0x0000000dff0d7290 */ /* 0x000fe20008ffe4ff */
[C---:B------:R-:W-:Y:S02]  /*0c50*/  ISETP.EQ.AND P4, PT, R29.reuse, 0x10, PT ;  /* 0x000000101d00780c */ /* 0x040fe40003f82270 */
[----:B------:R-:W-:Y:S01]  /*0c60*/  ISETP.EQ.AND P5, PT, R29, 0x14, PT ;  /* 0x000000141d00780c */ /* 0x000fe20003fa2270 */
[----:B--2---:R-:W-:-:S03]  /*0c70*/  IMAD.WIDE.U32 R10, R3, R26, RZ ;  /* 0x0000001a030a7225 */ /* 0x004fc600078e00ff */
[----:B------:R-:W-:-:S04]  /*0c80*/  IADD3 R10, P0, PT, R10, R27, RZ ;  /* 0x0000001b0a0a7210 */ /* 0x000fc80007f1e0ff */
[----:B------:R-:W-:Y:S01]  /*0c90*/  IADD3.X R27, PT, PT, R11, UR5, RZ, P0, !PT ;  /* 0x000000050b1b7c10 */ /* 0x000fe200087fe4ff */
[--C-:B------:R-:W-:Y:S01]  /*0ca0*/  @P1 IMAD.MOV.U32 R15, RZ, RZ, R10.reuse ;  /* 0x000000ffff0f1224 */ /* 0x100fe200078e000a */
[C---:B------:R-:W-:Y:S01]  /*0cb0*/  ISETP.EQ.AND P0, PT, R29.reuse, RZ, PT ;  /* 0x000000ff1d00720c */ /* 0x040fe20003f02270 */
[--C-:B------:R-:W-:Y:S01]  /*0cc0*/  @P3 IMAD.MOV.U32 R13, RZ, RZ, R10.reuse ;  /* 0x000000ffff0d3224 */ /* 0x100fe200078e000a */
[-C--:B------:R-:W-:Y:S01]  /*0cd0*/  @P2 MOV R14, R10.reuse ;  /* 0x0000000a000e2202 */ /* 0x080fe20000000f00 */
[----:B------:R-:W-:Y:S01]  /*0ce0*/  @P5 IMAD.MOV.U32 R7, RZ, RZ, R10 ;  /* 0x000000ffff075224 */ /* 0x000fe200078e000a */
[----:B------:R-:W-:Y:S02]  /*0cf0*/  @P4 MOV R12, R10 ;  /* 0x0000000a000c4202 */ /* 0x000fe40000000f00 */
[----:B------:R-:W-:-:S07]  /*0d00*/  IADD3 R29, PT, PT, R29, 0x4, RZ ;  /* 0x000000041d1d7810 */ /* 0x000fce0007ffe0ff */
[----:B------:R-:W-:Y:S01]  /*0d10*/  @P0 MOV R16, R10 ;  /* 0x0000000a00100202 */ /* 0x000fe20000000f00 */
[----:B------:R-:W-:Y:S06]  /*0d20*/  BRA.U UP0, `(.L_x_21) ;  /* 0xfffffffd00a07547 */ /* 0x000fec000b83ffff */
[----:B------:R-:W-:Y:S01]  /*0d30*/  SHF.R.U32.HI R2, RZ, 0x17, R24 ;  /* 0x00000017ff027819 */ /* 0x000fe20000011618 */
[----:B------:R-:W-:Y:S03]  /*0d40*/  BSSY.RECONVERGENT B2, `(.L_x_22) ;  /* 0x0000028000027945 */ /* 0x000fe60003800200 */
[C---:B------:R-:W-:Y:S02]  /*0d50*/  LOP3.LUT R3, R2.reuse, 0xe0, RZ, 0xc0, !PT ;  /* 0x000000e002037812 */ /* 0x040fe400078ec0ff */
[----:B------:R-:W-:-:S03]  /*0d60*/  LOP3.LUT P6, RZ, R2, 0x1f, RZ, 0xc0, !PT ;  /* 0x0000001f02ff7812 */ /* 0x000fc600078cc0ff */
[----:B------:R-:W-:-:S05]  /*0d70*/  VIADD R3, R3, 0xffffff80 ;  /* 0xffffff8003037836 */ /* 0x000fca0000000000 */
[----:B------:R-:W-:-:S04]  /*0d80*/  SHF.R.U32.HI R3, RZ, 0x5, R3 ;  /* 0x00000005ff037819 */ /* 0x000fc80000011603 */
[----:B------:R-:W-:-:S04]  /*0d90*/  LEA R10, -R3, RZ, 0x2 ;  /* 0x000000ff030a7211 */ /* 0x000fc800078e11ff */
[C---:B------:R-:W-:Y:S02]  /*0da0*/  ISETP.EQ.AND P0, PT, R10.reuse, -0x18, PT ;  /* 0xffffffe80a00780c */ /* 0x040fe40003f02270 */
[C---:B------:R-:W-:Y:S02]  /*0db0*/  ISETP.EQ.AND P1, PT, R10.reuse, -0x14, PT ;  /* 0xffffffec0a00780c */ /* 0x040fe40003f22270 */
[C---:B------:R-:W-:Y:S02]  /*0dc0*/  ISETP.EQ.AND P5, PT, R10.reuse, -0x10, PT ;  /* 0xfffffff00a00780c */ /* 0x040fe40003fa2270 */
[C---:B------:R-:W-:Y:S02]  /*0dd0*/  ISETP.EQ.AND P4, PT, R10.reuse, -0xc, PT ;  /* 0xfffffff40a00780c */ /* 0x040fe40003f82270 */
[C---:B------:R-:W-:Y:S02]  /*0de0*/  ISETP.EQ.AND P3, PT, R10.reuse, -0x8, PT ;  /* 0xfffffff80a00780c */ /* 0x040fe40003f62270 */
[----:B------:R-:W-:-:S03]  /*0df0*/  ISETP.EQ.AND P2, PT, R10, -0x4, PT ;  /* 0xfffffffc0a00780c */ /* 0x000fc60003f42270 */
[----:B------:R-:W-:Y:S01]  /*0e00*/  @P0 IMAD.MOV.U32 R26, RZ, RZ, R16 ;  /* 0x000000ffff1a0224 */ /* 0x000fe200078e0010 */
[C---:B------:R-:W-:Y:S01]  /*0e10*/  ISETP.EQ.AND P0, PT, R10.reuse, 0x4, PT ;  /* 0x000000040a00780c */ /* 0x040fe20003f02270 */
[----:B------:R-:W-:Y:S01]  /*0e20*/  @P1 IMAD.MOV.U32 R26, RZ, RZ, R15 ;  /* 0x000000ffff1a1224 */ /* 0x000fe200078e000f */
[----:B------:R-:W-:Y:S01]  /*0e30*/  @P1 MOV R3, R16 ;  /* 0x0000001000031202 */ /* 0x000fe20000000f00 */
[----:B------:R-:W-:Y:S01]  /*0e40*/  @P5 IMAD.MOV.U32 R26, RZ, RZ, R14 ;  /* 0x000000ffff1a5224 */ /* 0x000fe200078e000e */
[----:B------:R-:W-:Y:S01]  /*0e50*/  ISETP.EQ.AND P1, PT, R10, RZ, PT ;  /* 0x000000ff0a00720c */ /* 0x000fe20003f22270 */
[----:B------:R-:W-:Y:S01]  /*0e60*/  @P4 IMAD.MOV.U32 R26, RZ, RZ, R13 ;  /* 0x000000ffff1a4224 */ /* 0x000fe200078e000d */
[----:B------:R-:W-:Y:S01]  /*0e70*/  @P5 MOV R3, R15 ;  /* 0x0000000f00035202 */ /* 0x000fe20000000f00 */
[----:B------:R-:W-:Y:S01]  /*0e80*/  @P3 IMAD.MOV.U32 R26, RZ, RZ, R12 ;  /* 0x000000ffff1a3224 */ /* 0x000fe200078e000c */
[----:B------:R-:W-:Y:S01]  /*0e90*/  @P4 MOV R3, R14 ;  /* 0x0000000e00034202 */ /* 0x000fe20000000f00 */
[----:B------:R-:W-:Y:S01]  /*0ea0*/  @P2 IMAD.MOV.U32 R26, RZ, RZ, R7 ;  /* 0x000000ffff1a2224 */ /* 0x000fe200078e0007 */
[----:B------:R-:W-:-:S02]  /*0eb0*/  @P3 MOV R3, R13 ;  /* 0x0000000d00033202 */ /* 0x000fc40000000f00 */
[----:B------:R-:W-:-:S05]  /*0ec0*/  @P2 MOV R3, R12 ;  /* 0x0000000c00032202 */ /* 0x000fca0000000f00 */
[----:B------:R-:W-:Y:S01]  /*0ed0*/  @P1 MOV R3, R7 ;  /* 0x0000000700031202 */ /* 0x000fe20000000f00 */
[----:B------:R-:W-:Y:S01]  /*0ee0*/  @P1 IMAD.MOV.U32 R26, RZ, RZ, R27 ;  /* 0x000000ffff1a1224 */ /* 0x000fe200078e001b */
[----:B------:R-:W-:Y:S01]  /*0ef0*/  @P0 MOV R3, R27 ;  /* 0x0000001b00030202 */ /* 0x000fe20000000f00 */
[----:B------:R-:W-:Y:S06]  /*0f00*/  @!P6 BRA `(.L_x_23) ;  /* 0x00000000002ce947 */ /* 0x000fec0003800000 */
[----:B------:R-:W-:Y:S01]  /*0f10*/  ISETP.EQ.AND P6, PT, R10, 0x8, PT ;  /* 0x000000080a00780c */ /* 0x000fe20003fc2270 */
[----:B------:R-:W-:Y:S01]  /*0f20*/  @P5 IMAD.MOV.U32 R10, RZ, RZ, R16 ;  /* 0x000000ffff0a5224 */ /* 0x000fe200078e0010 */
[----:B------:R-:W-:Y:S01]  /*0f30*/  @P4 MOV R10, R15 ;  /* 0x0000000f000a4202 */ /* 0x000fe20000000f00 */
[----:B------:R-:W-:Y:S01]  /*0f40*/  @P3 IMAD.MOV.U32 R10, RZ, RZ, R14 ;  /* 0x000000ffff0a3224 */ /* 0x000fe200078e000e */
[----:B------:R-:W-:Y:S01]  /*0f50*/  @P2 MOV R10, R13 ;  /* 0x0000000d000a2202 */ /* 0x000fe20000000f00 */
[----:B------:R-:W-:Y:S01]  /*0f60*/  @P1 IMAD.MOV.U32 R10, RZ, RZ, R12 ;  /* 0x000000ffff0a1224 */ /* 0x000fe200078e000c */
[----:B------:R-:W-:Y:S02]  /*0f70*/  @P0 MOV R10, R7 ;  /* 0x00000007000a0202 */ /* 0x000fe40000000f00 */
[----:B------:R-:W-:-:S04]  /*0f80*/  LOP3.LUT R2, R2, 0x1f, RZ, 0xc0, !PT ;  /* 0x0000001f02027812 */ /* 0x000fc800078ec0ff */
[----:B------:R-:W-:Y:S01]  /*0f90*/  SHF.L.W.U32.HI R26, R3, R2, R26 ;  /* 0x00000002031a7219 */ /* 0x000fe20000010e1a */
[----:B------:R-:W-:-:S05]  /*0fa0*/  @P6 IMAD.MOV.U32 R10, RZ, RZ, R27 ;  /* 0x000000ffff0a6224 */ /* 0x000fca00078e001b */
[----:B------:R-:W-:-:S07]  /*0fb0*/  SHF.L.W.U32.HI R3, R10, R2, R3 ;  /* 0x000000020a037219 */ /* 0x000fce0000010e03 */
.L_x_23:
[----:B------:R-:W-:Y:S05]  /*0fc0*/  BSYNC.RECONVERGENT B2 ;  /* 0x0000000000027941 */ /* 0x000fea0003800200 */
.L_x_22:
[C-C-:B------:R-:W-:Y:S01]  /*0fd0*/  SHF.L.W.U32.HI R27, R3.reuse, 0x2, R26.reuse ;  /* 0x00000002031b7819 */ /* 0x140fe20000010e1a */
[----:B------:R-:W-:Y:S01]  /*0fe0*/  UMOV UR4, 0x54442d19 ;  /* 0x54442d1900047882 */ /* 0x000fe20000000000 */
[----:B------:R-:W-:Y:S01]  /*0ff0*/  SHF.L.U32 R3, R3, 0x2, RZ ;  /* 0x0000000203037819 */ /* 0x000fe200000006ff */
[----:B------:R-:W-:Y:S01]  /*1000*/  UMOV UR5, 0x3bf921fb ;  /* 0x3bf921fb00057882 */ /* 0x000fe20000000000 */
[----:B------:R-:W-:Y:S02]  /*1010*/  SHF.R.S32.HI R10, RZ, 0x1f, R27 ;  /* 0x0000001fff0a7819 */ /* 0x000fe4000001141b */
[----:B------:R-:W-:Y:S02]  /*1020*/  SHF.R.U32.HI R26, RZ, 0x1e, R26 ;  /* 0x0000001eff1a7819 */ /* 0x000fe4000001161a */
[C---:B------:R-:W-:Y:S02]  /*1030*/  LOP3.LUT R2, R10.reuse, R3, RZ, 0x3c, !PT ;  /* 0x000000030a027212 */ /* 0x040fe400078e3cff */
[----:B------:R-:W-:-:S02]  /*1040*/  LOP3.LUT R3, R10, R27, RZ, 0x3c, !PT ;  /* 0x0000001b0a037212 */ /* 0x000fc400078e3cff */
[----:B------:R-:W-:Y:S02]  /*1050*/  ISETP.GE.AND P0, PT, R24, RZ, PT ;  /* 0x000000ff1800720c */ /* 0x000fe40003f06270 */
[C---:B------:R-:W-:Y:S02]  /*1060*/  LOP3.LUT R24, R27.reuse, R24, RZ, 0x3c, !PT ;  /* 0x000000181b187212 */ /* 0x040fe400078e3cff */
[----:B------:R-:W1:Y:S01]  /*1070*/  I2F.F64.S64 R2, R2 ;  /* 0x0000000200027312 */ /* 0x000e620000301c00 */
[----:B------:R-:W-:Y:S02]  /*1080*/  LEA.HI R27, R27, R26, RZ, 0x1 ;  /* 0x0000001a1b1b7211 */ /* 0x000fe400078f08ff */
[----:B------:R-:W-:-:S03]  /*1090*/  ISETP.GE.AND P1, PT, R24, RZ, PT ;  /* 0x000000ff1800720c */ /* 0x000fc60003f26270 */
[----:B------:R-:W-:-:S05]  /*10a0*/  IMAD.MOV R24, RZ, RZ, -R27 ;  /* 0x000000ffff187224 */ /* 0x000fca00078e0a1b */
[----:B------:R-:W-:Y:S01]  /*10b0*/  @!P0 MOV R27, R24 ;  /* 0x00000018001b8202 */ /* 0x000fe20000000f00 */
[----:B-1----:R-:W-:-:S10]  /*10c0*/  DMUL R10, R2, UR4 ;  /* 0x00000004020a7c28 */ /* 0x002fd40008000000 */
[----:B------:R-:W1:Y:S02]  /*10d0*/  F2F.F32.F64 R10, R10 ;  /* 0x0000000a000a7310 */ /* 0x000e640000301000 */
[----:B-1----:R-:W-:-:S07]  /*10e0*/  FSEL R3, -R10, R10, !P1 ;  /* 0x0000000a0a037208 */ /* 0x002fce0004800100 */
.L_x_20:
[----:B------:R-:W-:Y:S05]  /*10f0*/  BSYNC.RECONVERGENT B1 ;  /* 0x0000000000017941 */ /* 0x000fea0003800200 */
.L_x_19:
[----:B------:R-:W-:Y:S01]  /*1100*/  LOP3.LUT R24, R27, 0x1, RZ, 0xc0, !PT ;  /* 0x000000011b187812 */ /* 0x000fe200078ec0ff */
[----:B------:R-:W-:Y:S02]  /*1110*/  IMAD.MOV.U32 R11, RZ, RZ, 0x37cbac00 ;  /* 0x37cbac00ff0b7424 */ /* 0x000fe400078e00ff */
[----:B------:R-:W-:Y:S01]  /*1120*/  FMUL R10, R3, R3 ;  /* 0x00000003030a7220 */ /* 0x000fe20000400000 */
[----:B------:R-:W-:Y:S01]  /*1130*/  LOP3.LUT P1, RZ, R27, 0x2, RZ, 0xc0, !PT ;  /* 0x000000021bff7812 */ /* 0x000fe2000782c0ff */
[----:B0-----:R-:W-:Y:S01]  /*1140*/  FADD R28, R28, -R23 ;  /* 0x800000171c1c7221 */ /* 0x001fe20000000000 */
[----:B------:R-:W-:Y:S01]  /*1150*/  ISETP.NE.U32.AND P0, PT, R24, 0x1, PT ;  /* 0x000000011800780c */ /* 0x000fe20003f05070 */
[----:B------:R-:W-:Y:S02]  /*1160*/  HFMA2 R24, -RZ, RZ, 1.291015625, -0.052581787109375 ;  /* 0x3d2aaabbff187431 */ /* 0x000fe400000001ff */
[----:B------:R-:W-:Y:S01]  /*1170*/  FFMA R2, R10, R11, -0.0013887860113754868507 ;  /* 0xbab607ed0a027423 */ /* 0x000fe2000000000b */
[----:B------:R-:W-:Y:S01]  /*1180*/  FADD R0, R0, -R21 ;  /* 0x8000001500007221 */ /* 0x000fe20000000000 */
[----:B------:R-:W-:Y:S01]  /*1190*/  FSEL R3, R3, 1, P0 ;  /* 0x3f80000003037808 */ /* 0x000fe20000000000 */
[----:B------:R-:W-:Y:S02]  /*11a0*/  BSSY.RECONVERGENT B1, `(.L_x_24) ;  /* 0x000001c000017945 */ /* 0x000fe40003800200 */
[----:B------:R-:W-:Y:S01]  /*11b0*/  FSEL R11, R2, -0.00019574658654164522886, !P0 ;  /* 0xb94d4153020b7808 */ /* 0x000fe20004000000 */
[----:B------:R-:W-:Y:S01]  /*11c0*/  FADD R2, R22, -R25 ;  /* 0x8000001916027221 */ /* 0x000fe20000000000 */
[----:B------:R-:W-:Y:S01]  /*11d0*/  IMAD.MOV.U32 R22, RZ, RZ, 0x3effffff ;  /* 0x3effffffff167424 */ /* 0x000fe200078e00ff */
[----:B------:R-:W-:-:S02]  /*11e0*/  FSEL R27, R24, 0.0083327032625675201416, !P0 ;  /* 0x3c0885e4181b7808 */ /* 0x000fc40004000000 */
[----:B------:R-:W-:Y:S02]  /*11f0*/  FMUL R25, R2, R2 ;  /* 0x0000000202197220 */ /* 0x000fe40000400000 */
[----:B------:R-:W-:Y:S01]  /*1200*/  FSEL R23, -R22, -0.16666662693023681641, !P0 ;  /* 0xbe2aaaa816177808 */ /* 0x000fe20004000100 */
[----:B------:R-:W-:Y:S01]  /*1210*/  FFMA R11, R10, R11, R27 ;  /* 0x0000000b0a0b7223 */ /* 0x000fe2000000001b */
[----:B------:R-:W-:-:S03]  /*1220*/  FFMA R25, R28, R28, R25 ;  /* 0x0000001c1c197223 */ /* 0x000fc60000000019 */
[C---:B------:R-:W-:Y:S01]  /*1230*/  FFMA R11, R10.reuse, R11, R23 ;  /* 0x0000000b0a0b7223 */ /* 0x040fe20000000017 */
[----:B------:R-:W-:Y:S01]  /*1240*/  FFMA R10, R10, R3, RZ ;  /* 0x000000030a0a7223 */ /* 0x000fe200000000ff */
[----:B------:R-:W-:-:S03]  /*1250*/  FFMA R22, R0, R0, R25 ;  /* 0x0000000000167223 */ /* 0x000fc60000000019 */
[----:B------:R-:W-:Y:S02]  /*1260*/  FFMA R10, R10, R11, R3 ;  /* 0x0000000b0a0a7223 */ /* 0x000fe40000000003 */
[----:B------:R-:W-:Y:S01]  /*1270*/  IADD3 R11, PT, PT, R22, -0xd000000, RZ ;  /* 0xf3000000160b7810 */ /* 0x000fe20007ffe0ff */
[----:B------:R0:W1:Y:S01]  /*1280*/  MUFU.RSQ R3, R22 ;  /* 0x0000001600037308 */ /* 0x0000620000001400 */
[----:B------:R-:W-:Y:S02]  /*1290*/  @P1 FADD R10, RZ, -R10 ;  /* 0x8000000aff0a1221 */ /* 0x000fe40000000000 */
[----:B------:R-:W-:Y:S02]  /*12a0*/  ISETP.GT.U32.AND P0, PT, R11, 0x727fffff, PT ;  /* 0x727fffff0b00780c */ /* 0x000fe40003f04070 */
[----:B------:R-:W-:-:S04]  /*12b0*/  FFMA R9, R9, R10, 1 ;  /* 0x3f80000009097423 */ /* 0x000fc8000000000a */
[----:B-----5:R-:W-:-:S07]  /*12c0*/  FMUL R20, R20, R9 ;  /* 0x0000000914147220 */ /* 0x020fce0000400000 */
[----:B0-----:R-:W-:Y:S05]  /*12d0*/  @!P0 BRA `(.L_x_25) ;  /* 0x0000000000108947 */ /* 0x001fea0003800000 */
[----:B-1----:R-:W-:Y:S01]  /*12e0*/  IMAD.MOV.U32 R3, RZ, RZ, R22 ;  /* 0x000000ffff037224 */ /* 0x002fe200078e0016 */
[----:B------:R-:W-:-:S07]  /*12f0*/  MOV R10, 0x1310 ;  /* 0x00001310000a7802 */ /* 0x000fce0000000f00 */
[----:B------:R-:W-:Y:S05]  /*1300*/  CALL.REL.NOINC `($__internal_0_$__cuda_sm20_sqrt_rn_f32_slowpath) ;  /* 0x0000000800507944 */ /* 0x000fea0003c00000 */
[----:B------:R-:W-:Y:S05]  /*1310*/  BRA `(.L_x_26) ;  /* 0x0000000000107947 */ /* 0x000fea0003800000 */
.L_x_25:
[----:B-1----:R-:W-:Y:S01]  /*1320*/  FMUL.FTZ R21, R22, R3 ;  /* 0x0000000316157220 */ /* 0x002fe20000410000 */
[----:B------:R-:W-:-:S03]  /*1330*/  FMUL.FTZ R3, R3, 0.5 ;  /* 0x3f00000003037820 */ /* 0x000fc60000410000 */
[----:B------:R-:W-:-:S04]  /*1340*/  FFMA R10, -R21, R21, R22 ;  /* 0x00000015150a7223 */ /* 0x000fc80000000116 */
[----:B------:R-:W-:-:S07]  /*1350*/  FFMA R21, R10, R3, R21 ;  /* 0x000000030a157223 */ /* 0x000fce0000000015 */
.L_x_26:
[----:B------:R-:W-:Y:S05]  /*1360*/  BSYNC.RECONVERGENT B1 ;  /* 0x0000000000017941 */ /* 0x000fea0003800200 */
.L_x_24:
[----:B------:R-:W0:Y:S01]  /*1370*/  MUFU.RCP R10, R21 ;  /* 0x00000015000a7308 */ /* 0x000e220000001000 */
[----:B------:R-:W-:Y:S07]  /*1380*/  BSSY.RECONVERGENT B1, `(.L_x_27) ;  /* 0x000000c000017945 */ /* 0x000fee0003800200 */
[----:B------:R-:W1:Y:S01]  /*1390*/  FCHK P0, R28, R21 ;  /* 0x000000151c007302 */ /* 0x000e620000000000 */
[----:B0-----:R-:W-:-:S04]  /*13a0*/  FFMA R3, R10, -R21, 1 ;  /* 0x3f8000000a037423 */ /* 0x001fc80000000815 */
[----:B------:R-:W-:-:S04]  /*13b0*/  FFMA R3, R10, R3, R10 ;  /* 0x000000030a037223 */ /* 0x000fc8000000000a */
[----:B------:R-:W-:-:S04]  /*13c0*/  FFMA R22, R28, R3, RZ ;  /* 0x000000031c167223 */ /* 0x000fc800000000ff */
[----:B------:R-:W-:-:S04]  /*13d0*/  FFMA R9, R22, -R21, R28 ;  /* 0x8000001516097223 */ /* 0x000fc8000000001c */
[----:B------:R-:W-:Y:S01]  /*13e0*/  FFMA R22, R3, R9, R22 ;  /* 0x0000000903167223 */ /* 0x000fe20000000016 */
[----:B-1----:R-:W-:Y:S06]  /*13f0*/  @!P0 BRA `(.L_x_28) ;  /* 0x0000000000108947 */ /* 0x002fec0003800000 */
[----:B------:R-:W-:Y:S02]  /*1400*/  MOV R3, R28 ;  /* 0x0000001c00037202 */ /* 0x000fe40000000f00 */
[----:B------:R-:W-:-:S07]  /*1410*/  MOV R10, 0x1430 ;  /* 0x00001430000a7802 */ /* 0x000fce0000000f00 */
[----:B------:R-:W-:Y:S05]  /*1420*/  CALL.REL.NOINC `($__internal_1_$__cuda_sm3x_div_rn_noftz_f32_slowpath) ;  /* 0x0000000800607944 */ /* 0x000fea0003c00000 */
[----:B------:R-:W-:-:S07]  /*1430*/  IMAD.MOV.U32 R22, RZ, RZ, R3 ;  /* 0x000000ffff167224 */ /* 0x000fce00078e0003 */
.L_x_28:
[----:B------:R-:W-:Y:S05]  /*1440*/  BSYNC.RECONVERGENT B1 ;  /* 0x0000000000017941 */ /* 0x000fea0003800200 */
.L_x_27:
        /* <DEDUP_REMOVED lines=13> */
.L_x_30:
[----:B------:R-:W-:Y:S05]  /*1520*/  BSYNC.RECONVERGENT B1 ;  /* 0x0000000000017941 */ /* 0x000fea0003800200 */
.L_x_29:
        /* <DEDUP_REMOVED lines=12> */
.L_x_32:
[----:B------:R-:W-:Y:S05]  /*15f0*/  BSYNC.RECONVERGENT B1 ;  /* 0x0000000000017941 */ /* 0x000fea0003800200 */
.L_x_31:
[----:B------:R-:W-:-:S04]  /*1600*/  FADD R21, R20, -R21 ;  /* 0x8000001514157221 */ /* 0x000fc80000000000 */
[----:B------:R-:W-:-:S04]  /*1610*/  FMUL R8, R8, R21 ;  /* 0x0000001508087220 */ /* 0x000fc80000400000 */
[C---:B------:R-:W-:Y:S01]  /*1620*/  FMUL R25, R8.reuse, R22 ;  /* 0x0000001608197220 */ /* 0x040fe20000400000 */
[C---:B------:R-:W-:Y:S01]  /*1630*/  FMUL R23, R8.reuse, R23 ;  /* 0x0000001708177220 */ /* 0x040fe20000400000 */
[----:B------:R-:W-:-:S07]  /*1640*/  FMUL R27, R8, R3 ;  /* 0x00000003081b7220 */ /* 0x000fce0000400000 */
.L_x_18:
[----:B------:R-:W-:Y:S05]  /*1650*/  BSYNC.RECONVERGENT B0 ;  /* 0x0000000000007941 */ /* 0x000fea0003800200 */
.L_x_17:
[----:B------:R-:W-:Y:S01]  /*1660*/  IMAD.MOV.U32 R3, RZ, RZ, 0xc ;  /* 0x0000000cff037424 */ /* 0x000fe200078e00ff */
[----:B------:R-:W-:Y:S03]  /*1670*/  BSSY.RECONVERGENT B0, `(.L_x_33) ;  /* 0x0000006000007945 */ /* 0x000fe60003800200 */
[----:B------:R-:W-:-:S07]  /*1680*/  IMAD R18, R18, R3, UR7 ;  /* 0x0000000712127e24 */ /* 0x000fce000f8e0203 */
.L_x_34:
[----:B------:R-:W0:Y:S02]  /*1690*/  LDS R2, [R18] ;  /* 0x0000000012027984 */ /* 0x000e240000000800 */
[----:B0-----:R-:W-:-:S05]  /*16a0*/  FADD R3, R25, R2 ;  /* 0x0000000219037221 */ /* 0x001fca0000000000 */
[----:B------:R-:W0:Y:S02]  /*16b0*/  ATOMS.CAST.SPIN P0, [R18], R2, R3 ;  /* 0x000000021200758d */ /* 0x000e240001800003 */
[----:B0-----:R-:W-:Y:S05]  /*16c0*/  @!P0 BRA `(.L_x_34) ;  /* 0xfffffffc00f08947 */ /* 0x001fea000383ffff */
[----:B------:R-:W-:Y:S05]  /*16d0*/  BSYNC.RECONVERGENT B0 ;  /* 0x0000000000007941 */ /* 0x000fea0003800200 */
.L_x_33:
[----:B------:R-:W-:Y:S01]  /*16e0*/  BSSY.RECONVERGENT B0, `(.L_x_35) ;  /* 0x0000005000007945 */ /* 0x000fe20003800200 */
.L_x_36:
[----:B------:R-:W0:Y:S02]  /*16f0*/  LDS R2, [R18+0x4] ;  /* 0x0000040012027984 */ /* 0x000e240000000800 */
[----:B0-----:R-:W-:-:S05]  /*1700*/  FADD R3, R23, R2 ;  /* 0x0000000217037221 */ /* 0x001fca0000000000 */
[----:B------:R-:W0:Y:S02]  /*1710*/  ATOMS.CAST.SPIN P0, [R18+0x4], R2, R3 ;  /* 0x000004021200758d */ /* 0x000e240001800003 */
[----:B0-----:R-:W-:Y:S05]  /*1720*/  @!P0 BRA `(.L_x_36) ;  /* 0xfffffffc00f08947 */ /* 0x001fea000383ffff */
[----:B------:R-:W-:Y:S05]  /*1730*/  BSYNC.RECONVERGENT B0 ;  /* 0x0000000000007941 */ /* 0x000fea0003800200 */
.L_x_35:
[----:B------:R-:W-:Y:S01]  /*1740*/  BSSY.RECONVERGENT B0, `(.L_x_37) ;  /* 0x0000005000007945 */ /* 0x000fe20003800200 */
.L_x_38:
[----:B------:R-:W0:Y:S02]  /*1750*/  LDS R2, [R18+0x8] ;  /* 0x0000080012027984 */ /* 0x000e240000000800 */
[----:B0-----:R-:W-:-:S05]  /*1760*/  FADD R3, R27, R2 ;  /* 0x000000021b037221 */ /* 0x001fca0000000000 */
[----:B------:R-:W0:Y:S02]  /*1770*/  ATOMS.CAST.SPIN P0, [R18+0x8], R2, R3 ;  /* 0x000008021200758d */ /* 0x000e240001800003 */
[----:B0-----:R-:W-:Y:S05]  /*1780*/  @!P0 BRA `(.L_x_38) ;  /* 0xfffffffc00f08947 */ /* 0x001fea000383ffff */
[----:B------:R-:W-:Y:S05]  /*1790*/  BSYNC.RECONVERGENT B0 ;  /* 0x0000000000007941 */ /* 0x000fea0003800200 */
.L_x_37:
[----:B------:R-:W-:Y:S01]  /*17a0*/  HFMA2 R0, -RZ, RZ, 0, 7.152557373046875e-07 ;  /* 0x0000000cff007431 */ /* 0x000fe200000001ff */
[----:B------:R-:W-:Y:S04]  /*17b0*/  BSSY.RECONVERGENT B0, `(.L_x_39) ;  /* 0x0000006000007945 */ /* 0x000fe80003800200 */
[----:B------:R-:W-:-:S07]  /*17c0*/  IMAD R17, R17, R0, UR7 ;  /* 0x0000000711117e24 */ /* 0x000fce000f8e0200 */
.L_x_40:
[----:B------:R-:W0:Y:S02]  /*17d0*/  LDS R2, [R17] ;  /* 0x0000000011027984 */ /* 0x000e240000000800 */
[----:B0-----:R-:W-:-:S05]  /*17e0*/  FADD R3, -R25, R2 ;  /* 0x0000000219037221 */ /* 0x001fca0000000100 */
[----:B------:R-:W0:Y:S02]  /*17f0*/  ATOMS.CAST.SPIN P0, [R17], R2, R3 ;  /* 0x000000021100758d */ /* 0x000e240001800003 */
[----:B0-----:R-:W-:Y:S05]  /*1800*/  @!P0 BRA `(.L_x_40) ;  /* 0xfffffffc00f08947 */ /* 0x001fea000383ffff */
[----:B------:R-:W-:Y:S05]  /*1810*/  BSYNC.RECONVERGENT B0 ;  /* 0x0000000000007941 */ /* 0x000fea0003800200 */
.L_x_39:
[----:B------:R-:W-:Y:S01]  /*1820*/  BSSY.RECONVERGENT B0, `(.L_x_41) ;  /* 0x0000005000007945 */ /* 0x000fe20003800200 */
.L_x_42:
[----:B------:R-:W0:Y:S02]  /*1830*/  LDS R2, [R17+0x4] ;  /* 0x0000040011027984 */ /* 0x000e240000000800 */
[----:B0-----:R-:W-:-:S05]  /*1840*/  FADD R3, -R23, R2 ;  /* 0x0000000217037221 */ /* 0x001fca0000000100 */
[----:B------:R-:W0:Y:S02]  /*1850*/  ATOMS.CAST.SPIN P0, [R17+0x4], R2, R3 ;  /* 0x000004021100758d */ /* 0x000e240001800003 */
[----:B0-----:R-:W-:Y:S05]  /*1860*/  @!P0 BRA `(.L_x_42) ;  /* 0xfffffffc00f08947 */ /* 0x001fea000383ffff */
[----:B------:R-:W-:Y:S05]  /*1870*/  BSYNC.RECONVERGENT B0 ;  /* 0x0000000000007941 */ /* 0x000fea0003800200 */
.L_x_41:
[----:B------:R-:W-:Y:S01]  /*1880*/  BSSY.RECONVERGENT B0, `(.L_x_43) ;  /* 0x0000005000007945 */ /* 0x000fe20003800200 */
.L_x_44:
[----:B------:R-:W0:Y:S02]  /*1890*/  LDS R2, [R17+0x8] ;  /* 0x0000080011027984 */ /* 0x000e240000000800 */
[----:B0-----:R-:W-:-:S05]  /*18a0*/  FADD R3, -R27, R2 ;  /* 0x000000021b037221 */ /* 0x001fca0000000100 */
[----:B------:R-:W0:Y:S02]  /*18b0*/  ATOMS.CAST.SPIN P0, [R17+0x8], R2, R3 ;  /* 0x000008021100758d */ /* 0x000e240001800003 */
[----:B0-----:R-:W-:Y:S05]  /*18c0*/  @!P0 BRA `(.L_x_44) ;  /* 0xfffffffc00f08947 */ /* 0x001fea000383ffff */
[----:B------:R-:W-:Y:S05]  /*18d0*/  BSYNC.RECONVERGENT B0 ;  /* 0x0000000000007941 */ /* 0x000fea0003800200 */
.L_x_43:
[----:B------:R-:W0:Y:S01]  /*18e0*/  LDC R2, c[0x0][0x404] ;  /* 0x00010100ff027b82 */ /* 0x000e220000000800 */
[----:B------:R-:W1:Y:S01]  /*18f0*/  LDCU UR4, c[0x0][0x40c] ;  /* 0x00008180ff0477ac */ /* 0x000e620008000800 */
[----:B------:R-:W-:-:S04]  /*1900*/  VIADD R19, R19, UR11 ;  /* 0x0000000b13137c36 */ /* 0x000fc80008000000 */
[----:B0-----:R-:W-:Y:S01]  /*1910*/  IMAD R0, R2, UR10, R19 ;  /* 0x0000000a02007c24 */ /* 0x001fe2000f8e0213 */
[----:B------:R-:W-:-:S04]  /*1920*/  ISETP.LT.U32.AND P1, PT, R19, R2, PT ;  /* 0x000000021300720c */ /* 0x000fc80003f21070 */
[----:B-1----:R-:W-:-:S13]  /*1930*/  ISETP.GE.U32.AND P0, PT, R0, UR4, PT ;  /* 0x0000000400007c0c */ /* 0x002fda000bf06070 */
[----:B------:R-:W-:Y:S05]  /*1940*/  @!P0 BRA P1, `(.L_x_45) ;  /* 0xffffffec00d08947 */ /* 0x000fea000083ffff */
.L_x_16:
[----:B------:R-:W-:Y:S05]  /*1950*/  WARPSYNC.ALL ;  /* 0x0000000000007948 */ /* 0x000fea0003800000 */
[----:B------:R-:W-:Y:S01]  /*1960*/  BAR.SYNC.DEFER_BLOCKING 0x0 ;  /* 0x0000000000007b1d */ /* 0x000fe20000010000 */
[----:B------:R-:W-:-:S13]  /*1970*/  ISETP.NE.AND P0, PT, R4, RZ, PT ;  /* 0x000000ff0400720c */ /* 0x000fda0003f05270 */
[----:B------:R-:W-:Y:S05]  /*1980*/  @!P0 EXIT ;  /* 0x000000000000894d */ /* 0x000fea0003800000 */
[----:B------:R-:W0:Y:S01]  /*1990*/  S2R R0, SR_CgaCtaId ;  /* 0x0000000000007919 */ /* 0x000e220000008800 */
[----:B------:R-:W1:Y:S01]  /*19a0*/  LDC R23, c[0x0][0x400] ;  /* 0x00010000ff177b82 */ /* 0x000e620000000800 */
[----:B------:R-:W-:Y:S01]  /*19b0*/  MOV R7, 0x400 ;  /* 0x0000040000077802 */ /* 0x000fe20000000f00 */
[----:B------:R-:W2:Y:S01]  /*19c0*/  LDCU UR6, c[0x0][0x408] ;  /* 0x00008100ff0677ac */ /* 0x000ea20008000800 */
[----:B------:R-:W3:Y:S05]  /*19d0*/  LDCU UR4, c[0x0][0x3e0] ;  /* 0x00007c00ff0477ac */ /* 0x000eea0008000800 */
[----:B------:R-:W4:Y:S01]  /*19e0*/  LDC.64 R16, c[0x0][0x398] ;  /* 0x0000e600ff107b82 */ /* 0x000f220000000a00 */
[----:B------:R-:W0:Y:S07]  /*19f0*/  LDCU UR5, c[0x0][0x3f8] ;  /* 0x00007f00ff0577ac */ /* 0x000e2e0008000800 */
[----:B------:R-:W1:Y:S08]  /*1a00*/  LDC.64 R18, c[0x0][0x380] ;  /* 0x0000e000ff127b82 */ /* 0x000e700000000a00 */
[----:B------:R-:W1:Y:S01]  /*1a10*/  LDC.64 R2, c[0x0][0x388] ;  /* 0x0000e200ff027b82 */ /* 0x000e620000000a00 */
[----:B0-23--:R-:W-:-:S07]  /*1a20*/  LEA R7, R0, R7, 0x18 ;  /* 0x0000000700077211 */ /* 0x00dfce00078ec0ff */
.L_x_46:
[----:B0---4-:R-:W-:-:S06]  /*1a30*/  IMAD.WIDE.U32 R12, R5, 0x10, R16 ;  /* 0x00000010050c7825 */ /* 0x011fcc00078e0010 */
[----:B------:R-:W2:Y:S01]  /*1a40*/  LDG.E.128.CONSTANT R12, desc[UR8][R12.64] ;  /* 0x000000080c0c7981 */ /* 0x000ea2000c1e9d00 */
[----:B------:R-:W-:Y:S01]  /*1a50*/  MOV R9, 0xc ;  /* 0x0000000c00097802 */ /* 0x000fe20000000f00 */
[----:B------:R-:W-:-:S04]  /*1a60*/  IMAD R25, R6, 0xc, R7 ;  /* 0x0000000c06197824 */ /* 0x000fc800078e0207 */
[C---:B------:R-:W-:Y:S01]  /*1a70*/  IMAD R4, R6.reuse, R9, UR7 ;  /* 0x0000000706047e24 */ /* 0x040fe2000f8e0209 */
[----:B------:R-:W-:Y:S01]  /*1a80*/  LDS R0, [R25+0x4] ;  /* 0x0000040019007984 */ /* 0x000fe20000000800 */
[----:B------:R-:W-:-:S03]  /*1a90*/  IADD3 R6, PT, PT, R6, UR11, RZ ;  /* 0x0000000b06067c10 */ /* 0x000fc6000fffe0ff */
[----:B------:R-:W0:Y:S01]  /*1aa0*/  LDS R8, [R4] ;  /* 0x0000000004087984 */ /* 0x000e220000000800 */
[----:B-1----:R-:W-:-:S03]  /*1ab0*/  ISETP.LT.U32.AND P1, PT, R6, R23, PT ;  /* 0x000000170600720c */ /* 0x002fc60003f21070 */
[----:B------:R-:W1:Y:S04]  /*1ac0*/  LDS R10, [R4+0x4] ;  /* 0x00000400040a7984 */ /* 0x000e680000000800 */
[----:B------:R-:W3:Y:S04]  /*1ad0*/  LDS R20, [R4+0x8] ;  /* 0x0000080004147984 */ /* 0x000ee80000000800 */
[----:B------:R-:W4:Y:S04]  /*1ae0*/  LDS R9, [R25] ;  /* 0x0000000019097984 */ /* 0x000f280000000800 */
[----:B------:R-:W5:Y:S01]  /*1af0*/  LDS R27, [R25+0x8] ;  /* 0x00000800191b7984 */ /* 0x000f620000000800 */
[----:B0-----:R-:W-:Y:S01]  /*1b00*/  FMUL R11, R8, UR4 ;  /* 0x00000004080b7c20 */ /* 0x001fe20008400000 */
[----:B-1----:R-:W-:Y:S01]  /*1b10*/  FMUL R10, R10, UR4 ;  /* 0x000000040a0a7c20 */ /* 0x002fe20008400000 */
[----:B---3--:R-:W-:-:S02]  /*1b20*/  FMUL R21, R20, UR4 ;  /* 0x0000000414157c20 */ /* 0x008fc40008400000 */
[----:B--2---:R-:W-:Y:S01]  /*1b30*/  FFMA R12, R11, UR5, R12 ;  /* 0x000000050b0c7c23 */ /* 0x004fe2000800000c */
[----:B------:R-:W-:Y:S01]  /*1b40*/  FFMA R13, R10, UR5, R13 ;  /* 0x000000050a0d7c23 */ /* 0x000fe2000800000d */
[----:B------:R-:W-:Y:S01]  /*1b50*/  FFMA R14, R21, UR5, R14 ;  /* 0x00000005150e7c23 */ /* 0x000fe2000800000e */
[----:B------:R-:W-:-:S04]  /*1b60*/  IMAD.WIDE.U32 R20, R5, 0x10, R18 ;  /* 0x0000001005147825 */ /* 0x000fc800078e0012 */
[----:B----4-:R-:W-:Y:S01]  /*1b70*/  FFMA R8, R12, UR4, R9 ;  /* 0x000000040c087c23 */ /* 0x010fe20008000009 */
[----:B------:R-:W-:Y:S01]  /*1b80*/  FFMA R9, R13, UR4, R0 ;  /* 0x000000040d097c23 */ /* 0x000fe20008000000 */
[----:B-----5:R-:W-:Y:S01]  /*1b90*/  FFMA R10, R14, UR4, R27 ;  /* 0x000000040e0a7c23 */ /* 0x020fe2000800001b */
[----:B------:R-:W-:Y:S02]  /*1ba0*/  IMAD.MOV.U32 R11, RZ, RZ, RZ ;  /* 0x000000ffff0b7224 */ /* 0x000fe400078e00ff */
[----:B------:R-:W-:Y:S01]  /*1bb0*/  IMAD.WIDE.U32 R26, R5, 0x10, R2 ;  /* 0x00000010051a7825 */ /* 0x000fe200078e0002 */
[----:B------:R0:W-:Y:S03]  /*1bc0*/  STS [R25], R8 ;  /* 0x0000000819007388 */ /* 0x0001e60000000800 */
[----:B------:R-:W-:Y:S01]  /*1bd0*/  IMAD R5, R23, UR10, R6 ;  /* 0x0000000a17057c24 */ /* 0x000fe2000f8e0206 */
[----:B------:R0:W-:Y:S04]  /*1be0*/  STG.E.128 desc[UR8][R20.64], R8 ;  /* 0x0000000814007986 */ /* 0x0001e8000c101d08 */
[----:B------:R0:W-:Y:S01]  /*1bf0*/  STS [R25+0x4], R9 ;  /* 0x0000040919007388 */ /* 0x0001e20000000800 */
[----:B------:R-:W-:-:S03]  /*1c00*/  ISETP.GE.U32.AND P0, PT, R5, UR6, PT ;  /* 0x0000000605007c0c */ /* 0x000fc6000bf06070 */
[----:B------:R0:W-:Y:S04]  /*1c10*/  STS [R25+0x8], R10 ;  /* 0x0000080a19007388 */ /* 0x0001e80000000800 */
[----:B------:R0:W-:Y:S06]  /*1c20*/  STG.E.128 desc[UR8][R26.64], R12 ;  /* 0x0000000c1a007986 */ /* 0x0001ec000c101d08 */
[----:B------:R-:W-:Y:S05]  /*1c30*/  @!P0 BRA P1, `(.L_x_46) ;  /* 0xfffffffc007c8947 */ /* 0x000fea000083ffff */
[----:B------:R-:W-:Y:S05]  /*1c40*/  EXIT ;  /* 0x000000000000794d */ /* 0x000fea0003800000 */
        .weak           $__internal_0_$__cuda_sm20_sqrt_rn_f32_slowpath
        .type           $__internal_0_$__cuda_sm20_sqrt_rn_f32_slowpath,@function
        .size           $__internal_0_$__cuda_sm20_sqrt_rn_f32_slowpath,($__internal_1_$__cuda_sm3x_div_rn_noftz_f32_slowpath - $__internal_0_$__cuda_sm20_sqrt_rn_f32_slowpath)
$__internal_0_$__cuda_sm20_sqrt_rn_f32_slowpath:
[----:B------:R-:W-:-:S13]  /*1c50*/  LOP3.LUT P0, RZ, R3, 0x7fffffff, RZ, 0xc0, !PT ;  /* 0x7fffffff03ff7812 */ /* 0x000fda000780c0ff */
[----:B------:R-:W-:Y:S01]  /*1c60*/  @!P0 IMAD.MOV.U32 R11, RZ, RZ, R3 ;  /* 0x000000ffff0b8224 */ /* 0x000fe200078e0003 */
[----:B------:R-:W-:Y:S06]  /*1c70*/  @!P0 BRA `(.L_x_47) ;  /* 0x0000000000408947 */ /* 0x000fec0003800000 */
[----:B------:R-:W-:-:S13]  /*1c80*/  FSETP.GEU.FTZ.AND P0, PT, R3, RZ, PT ;  /* 0x000000ff0300720b */ /* 0x000fda0003f1e000 */
[----:B------:R-:W-:Y:S01]  /*1c90*/  @!P0 MOV R11, 0x7fffffff ;  /* 0x7fffffff000b8802 */ /* 0x000fe20000000f00 */
[----:B------:R-:W-:Y:S06]  /*1ca0*/  @!P0 BRA `(.L_x_47) ;  /* 0x0000000000348947 */ /* 0x000fec0003800000 */
[----:B------:R-:W-:-:S13]  /*1cb0*/  FSETP.GTU.FTZ.AND P0, PT, |R3|, +INF , PT ;  /* 0x7f8000000300780b */ /* 0x000fda0003f1c200 */
[----:B------:R-:W-:Y:S01]  /*1cc0*/  @P0 FADD.FTZ R11, R3, 1 ;  /* 0x3f800000030b0421 */ /* 0x000fe20000010000 */
[----:B------:R-:W-:Y:S06]  /*1cd0*/  @P0 BRA `(.L_x_47) ;  /* 0x0000000000280947 */ /* 0x000fec0003800000 */
[----:B------:R-:W-:-:S13]  /*1ce0*/  FSETP.NEU.FTZ.AND P0, PT, |R3|, +INF , PT ;  /* 0x7f8000000300780b */ /* 0x000fda0003f1d200 */
[----:B------:R-:W-:-:S04]  /*1cf0*/  @P0 FFMA R24, R3, 1.84467440737095516160e+19, RZ ;  /* 0x5f80000003180823 */ /* 0x000fc800000000ff */
[----:B------:R-:W0:Y:S02]  /*1d00*/  @P0 MUFU.RSQ R21, R24 ;  /* 0x0000001800150308 */ /* 0x000e240000001400 */
[----:B0-----:R-:W-:Y:S01]  /*1d10*/  @P0 FMUL.FTZ R9, R24, R21 ;  /* 0x0000001518090220 */ /* 0x001fe20000410000 */
[----:B------:R-:W-:-:S03]  /*1d20*/  @P0 FMUL.FTZ R22, R21, 0.5 ;  /* 0x3f00000015160820 */ /* 0x000fc60000410000 */
[----:B------:R-:W-:-:S04]  /*1d30*/  @P0 FADD.FTZ R11, -R9, -RZ ;  /* 0x800000ff090b0221 */ /* 0x000fc80000010100 */
[----:B------:R-:W-:Y:S01]  /*1d40*/  @P0 FFMA R26, R9, R11, R24 ;  /* 0x0000000b091a0223 */ /* 0x000fe20000000018 */
[----:B------:R-:W-:-:S03]  /*1d50*/  @!P0 IMAD.MOV.U32 R11, RZ, RZ, R3 ;  /* 0x000000ffff0b8224 */ /* 0x000fc600078e0003 */
[----:B------:R-:W-:-:S04]  /*1d60*/  @P0 FFMA R22, R26, R22, R9 ;  /* 0x000000161a160223 */ /* 0x000fc80000000009 */
[----:B------:R-:W-:-:S07]  /*1d70*/  @P0 FMUL.FTZ R11, R22, 2.3283064365386962891e-10 ;  /* 0x2f800000160b0820 */ /* 0x000fce0000410000 */
.L_x_47:
[----:B------:R-:W-:Y:S01]  /*1d80*/  MOV R21, R11 ;  /* 0x0000000b00157202 */ /* 0x000fe20000000f00 */
[----:B------:R-:W-:-:S04]  /*1d90*/  IMAD.MOV.U32 R11, RZ, RZ, 0x0 ;  /* 0x00000000ff0b7424 */ /* 0x000fc800078e00ff */
[----:B------:R-:W-:Y:S05]  /*1da0*/  RET.REL.NODEC R10 `(_Z15integrateBodiesP6float4S0_S0_S0_P7ushort2S0_PfPtS4_S3_Pjfj10SimOptions) ;  /* 0xffffffe00a947950 */ /* 0x000fea0003c3ffff */
        .weak           $__internal_1_$__cuda_sm3x_div_rn_noftz_f32_slowpath
        .type           $__internal_1_$__cuda_sm3x_div_rn_noftz_f32_slowpath,@function
        .size           $__internal_1_$__cuda_sm3x_div_rn_noftz_f32_slowpath,(.L_x_61 - $__internal_1_$__cuda_sm3x_div_rn_noftz_f32_slowpath)
$__internal_1_$__cuda_sm3x_div_rn_noftz_f32_slowpath:
[----:B------:R-:W-:Y:S01]  /*1db0*/  SHF.R.U32.HI R9, RZ, 0x17, R21 ;  /* 0x00000017ff097819 */ /* 0x000fe20000011615 */
[----:B------:R-:W-:Y:S01]  /*1dc0*/  BSSY.RECONVERGENT B4, `(.L_x_48) ;  /* 0x0000063000047945 */ /* 0x000fe20003800200 */
[----:B------:R-:W-:Y:S02]  /*1dd0*/  SHF.R.U32.HI R24, RZ, 0x17, R3 ;  /* 0x00000017ff187819 */ /* 0x000fe40000011603 */
[----:B------:R-:W-:Y:S02]  /*1de0*/  LOP3.LUT R9, R9, 0xff, RZ, 0xc0, !PT ;  /* 0x000000ff09097812 */ /* 0x000fe400078ec0ff */
[----:B------:R-:W-:Y:S02]  /*1df0*/  LOP3.LUT R24, R24, 0xff, RZ, 0xc0, !PT ;  /* 0x000000ff18187812 */ /* 0x000fe400078ec0ff */
[----:B------:R-:W-:Y:S02]  /*1e00*/  IADD3 R25, PT, PT, R9, -0x1, RZ ;  /* 0xffffffff09197810 */ /* 0x000fe40007ffe0ff */
[----:B------:R-:W-:Y:S01]  /*1e10*/  MOV R27, R21 ;  /* 0x00000015001b7202 */ /* 0x000fe20000000f00 */
[----:B------:R-:W-:Y:S01]  /*1e20*/  VIADD R26, R24, 0xffffffff ;  /* 0xffffffff181a7836 */ /* 0x000fe20000000000 */
[----:B------:R-:W-:-:S04]  /*1e30*/  ISETP.GT.U32.AND P0, PT, R25, 0xfd, PT ;  /* 0x000000fd1900780c */ /* 0x000fc80003f04070 */
[----:B------:R-:W-:-:S13]  /*1e40*/  ISETP.GT.U32.OR P0, PT, R26, 0xfd, P0 ;  /* 0x000000fd1a00780c */ /* 0x000fda0000704470 */
[----:B------:R-:W-:Y:S01]  /*1e50*/  @!P0 IMAD.MOV.U32 R11, RZ, RZ, RZ ;  /* 0x000000ffff0b8224 */ /* 0x000fe200078e00ff */
[----:B------:R-:W-:Y:S06]  /*1e60*/  @!P0 BRA `(.L_x_49) ;  /* 0x00000000005c8947 */ /* 0x000fec0003800000 */
[----:B------:R-:W-:Y:S02]  /*1e70*/  FSETP.GTU.FTZ.AND P0, PT, |R3|, +INF , PT ;  /* 0x7f8000000300780b */ /* 0x000fe40003f1c200 */
[----:B------:R-:W-:-:S04]  /*1e80*/  FSETP.GTU.FTZ.AND P1, PT, |R21|, +INF , PT ;  /* 0x7f8000001500780b */ /* 0x000fc80003f3c200 */
[----:B------:R-:W-:-:S13]  /*1e90*/  PLOP3.LUT P0, PT, P0, P1, PT, 0xf8, 0x8f ;  /* 0x00000000008f781c */ /* 0x000fda0000703f70 */
[----:B------:R-:W-:Y:S05]  /*1ea0*/  @P0 BRA `(.L_x_50) ;  /* 0x00000004004c0947 */ /* 0x000fea0003800000 */
[----:B------:R-:W-:-:S13]  /*1eb0*/  LOP3.LUT P0, RZ, R27, 0x7fffffff, R3, 0xc8, !PT ;  /* 0x7fffffff1bff7812 */ /* 0x000fda000780c803 */
[----:B------:R-:W-:Y:S05]  /*1ec0*/  @!P0 BRA `(.L_x_51) ;  /* 0x00000004003c8947 */ /* 0x000fea0003800000 */
[----:B------:R-:W-:Y:S02]  /*1ed0*/  FSETP.NEU.FTZ.AND P0, PT, |R3|, +INF , PT ;  /* 0x7f8000000300780b */ /* 0x000fe40003f1d200 */
[----:B------:R-:W-:Y:S02]  /*1ee0*/  FSETP.NEU.FTZ.AND P2, PT, |R21|, +INF , PT ;  /* 0x7f8000001500780b */ /* 0x000fe40003f5d200 */
[----:B------:R-:W-:-:S11]  /*1ef0*/  FSETP.NEU.FTZ.AND P1, PT, |R3|, +INF , PT ;  /* 0x7f8000000300780b */ /* 0x000fd60003f3d200 */
[----:B------:R-:W-:Y:S05]  /*1f00*/  @!P2 BRA !P0, `(.L_x_51) ;  /* 0x00000004002ca947 */ /* 0x000fea0004000000 */
[----:B------:R-:W-:-:S04]  /*1f10*/  LOP3.LUT P0, RZ, R3, 0x7fffffff, RZ, 0xc0, !PT ;  /* 0x7fffffff03ff7812 */ /* 0x000fc8000780c0ff */
[----:B------:R-:W-:-:S13]  /*1f20*/  PLOP3.LUT P0, PT, P2, P0, PT, 0x2f, 0xf2 ;  /* 0x0000000000f2781c */ /* 0x000fda0001700577 */
[----:B------:R-:W-:Y:S05]  /*1f30*/  @P0 BRA `(.L_x_52) ;  /* 0x0000000400180947 */ /* 0x000fea0003800000 */
[----:B------:R-:W-:-:S04]  /*1f40*/  LOP3.LUT P0, RZ, R27, 0x7fffffff, RZ, 0xc0, !PT ;  /* 0x7fffffff1bff7812 */ /* 0x000fc8000780c0ff */
[----:B------:R-:W-:-:S13]  /*1f50*/  PLOP3.LUT P0, PT, P1, P0, PT, 0x2f, 0xf2 ;  /* 0x0000000000f2781c */ /* 0x000fda0000f00577 */
[----:B------:R-:W-:Y:S05]  /*1f60*/  @P0 BRA `(.L_x_53) ;  /* 0x0000000400000947 */ /* 0x000fea0003800000 */
[----:B------:R-:W-:Y:S02]  /*1f70*/  ISETP.GE.AND P0, PT, R26, RZ, PT ;  /* 0x000000ff1a00720c */ /* 0x000fe40003f06270 */
[----:B------:R-:W-:-:S11]  /*1f80*/  ISETP.GE.AND P1, PT, R25, RZ, PT ;  /* 0x000000ff1900720c */ /* 0x000fd60003f26270 */
[----:B------:R-:W-:Y:S01]  /*1f90*/  @P0 MOV R11, RZ ;  /* 0x000000ff000b0202 */ /* 0x000fe20000000f00 */
[----:B------:R-:W-:Y:S02]  /*1fa0*/  @!P0 IMAD.MOV.U32 R11, RZ, RZ, -0x40 ;  /* 0xffffffc0ff0b8424 */ /* 0x000fe400078e00ff */
[----:B------:R-:W-:Y:S01]  /*1fb0*/  @!P0 FFMA R3, R3, 1.84467440737095516160e+19, RZ ;  /* 0x5f80000003038823 */ /* 0x000fe200000000ff */
[----:B------:R-:W-:Y:S02]  /*1fc0*/  @!P1 FFMA R27, R21, 1.84467440737095516160e+19, RZ ;  /* 0x5f800000151b9823 */ /* 0x000fe400000000ff */
[----:B------:R-:W-:-:S07]  /*1fd0*/  @!P1 IADD3 R11, PT, PT, R11, 0x40, RZ ;  /* 0x000000400b0b9810 */ /* 0x000fce0007ffe0ff */
.L_x_49:
[----:B------:R-:W-:Y:S01]  /*1fe0*/  LEA R26, R9, 0xc0800000, 0x17 ;  /* 0xc0800000091a7811 */ /* 0x000fe200078eb8ff */
[----:B------:R-:W-:Y:S01]  /*1ff0*/  BSSY.RECONVERGENT B5, `(.L_x_54) ;  /* 0x0000036000057945 */ /* 0x000fe20003800200 */
[----:B------:R-:W-:-:S03]  /*2000*/  IADD3 R24, PT, PT, R24, -0x7f, RZ ;  /* 0xffffff8118187810 */ /* 0x000fc60007ffe0ff */
[----:B------:R-:W-:Y:S02]  /*2010*/  IMAD.IADD R29, R27, 0x1, -R26 ;  /* 0x000000011b1d7824 */ /* 0x000fe400078e0a1a */
[C---:B------:R-:W-:Y:S01]  /*2020*/  IMAD R3, R24.reuse, -0x800000, R3 ;  /* 0xff80000018037824 */ /* 0x040fe200078e0203 */
[----:B------:R-:W-:Y:S01]  /*2030*/  IADD3 R24, PT, PT, R24, 0x7f, -R9 ;  /* 0x0000007f18187810 */ /* 0x000fe20007ffe809 */
[----:B------:R-:W0:Y:S01]  /*2040*/  MUFU.RCP R25, R29 ;  /* 0x0000001d00197308 */ /* 0x000e220000001000 */
[----:B------:R-:W-:-:S03]  /*2050*/  FADD.FTZ R26, -R29, -RZ ;  /* 0x800000ff1d1a7221 */ /* 0x000fc60000010100 */
[----:B------:R-:W-:Y:S02]  /*2060*/  IMAD.IADD R24, R24, 0x1, R11 ;  /* 0x0000000118187824 */ /* 0x000fe400078e020b */
[----:B0-----:R-:W-:-:S04]  /*2070*/  FFMA R28, R25, R26, 1 ;  /* 0x3f800000191c7423 */ /* 0x001fc8000000001a */
[----:B------:R-:W-:-:S04]  /*2080*/  FFMA R28, R25, R28, R25 ;  /* 0x0000001c191c7223 */ /* 0x000fc80000000019 */
[----:B------:R-:W-:-:S04]  /*2090*/  FFMA R25, R3, R28, RZ ;  /* 0x0000001c03197223 */ /* 0x000fc800000000ff */
[----:B------:R-:W-:-:S04]  /*20a0*/  FFMA R27, R26, R25, R3 ;  /* 0x000000191a1b7223 */ /* 0x000fc80000000003 */
[----:B------:R-:W-:-:S04]  /*20b0*/  FFMA R27, R28, R27, R25 ;  /* 0x0000001b1c1b7223 */ /* 0x000fc80000000019 */
[----:B------:R-:W-:-:S04]  /*20c0*/  FFMA R26, R26, R27, R3 ;  /* 0x0000001b1a1a7223 */ /* 0x000fc80000000003 */
[----:B------:R-:W-:-:S05]  /*20d0*/  FFMA R3, R28, R26, R27 ;  /* 0x0000001a1c037223 */ /* 0x000fca000000001b */
[----:B------:R-:W-:-:S04]  /*20e0*/  SHF.R.U32.HI R9, RZ, 0x17, R3 ;  /* 0x00000017ff097819 */ /* 0x000fc80000011603 */
[----:B------:R-:W-:-:S04]  /*20f0*/  LOP3.LUT R9, R9, 0xff, RZ, 0xc0, !PT ;  /* 0x000000ff09097812 */ /* 0x000fc800078ec0ff */
[----:B------:R-:W-:-:S05]  /*2100*/  IADD3 R9, PT, PT, R9, R24, RZ ;  /* 0x0000001809097210 */ /* 0x000fca0007ffe0ff */
[----:B------:R-:W-:-:S05]  /*2110*/  VIADD R11, R9, 0xffffffff ;  /* 0xffffffff090b7836 */ /* 0x000fca0000000000 */
[----:B------:R-:W-:-:S13]  /*2120*/  ISETP.GE.U32.AND P0, PT, R11, 0xfe, PT ;  /* 0x000000fe0b00780c */ /* 0x000fda0003f06070 */
[----:B------:R-:W-:Y:S05]  /*2130*/  @!P0 BRA `(.L_x_55) ;  /* 0x0000000000808947 */ /* 0x000fea0003800000 */
[----:B------:R-:W-:-:S13]  /*2140*/  ISETP.GT.AND P0, PT, R9, 0xfe, PT ;  /* 0x000000fe0900780c */ /* 0x000fda0003f04270 */
[----:B------:R-:W-:Y:S05]  /*2150*/  @P0 BRA `(.L_x_56) ;  /* 0x00000000006c0947 */ /* 0x000fea0003800000 */
[----:B------:R-:W-:-:S13]  /*2160*/  ISETP.GE.AND P0, PT, R9, 0x1, PT ;  /* 0x000000010900780c */ /* 0x000fda0003f06270 */
[----:B------:R-:W-:Y:S05]  /*2170*/  @P0 BRA `(.L_x_57) ;  /* 0x0000000000740947 */ /* 0x000fea0003800000 */
[----:B------:R-:W-:Y:S02]  /*2180*/  ISETP.GE.AND P0, PT, R9, -0x18, PT ;  /* 0xffffffe80900780c */ /* 0x000fe40003f06270 */
[----:B------:R-:W-:-:S11]  /*2190*/  LOP3.LUT R3, R3, 0x80000000, RZ, 0xc0, !PT ;  /* 0x8000000003037812 */ /* 0x000fd600078ec0ff */
[----:B------:R-:W-:Y:S05]  /*21a0*/  @!P0 BRA `(.L_x_57) ;  /* 0x0000000000688947 */ /* 0x000fea0003800000 */
[CCC-:B------:R-:W-:Y:S01]  /*21b0*/  FFMA.RZ R11, R28.reuse, R26.reuse, R27.reuse ;  /* 0x0000001a1c0b7223 */ /* 0x1c0fe2000000c01b */
[CCC-:B------:R-:W-:Y:S01]  /*21c0*/  FFMA.RP R24, R28.reuse, R26.reuse, R27.reuse ;  /* 0x0000001a1c187223 */ /* 0x1c0fe2000000801b */
[----:B------:R-:W-:Y:S01]  /*21d0*/  FFMA.RM R27, R28, R26, R27 ;  /* 0x0000001a1c1b7223 */ /* 0x000fe2000000401b */
[----:B------:R-:W-:Y:S02]  /*21e0*/  IADD3 R25, PT, PT, R9, 0x20, RZ ;  /* 0x0000002009197810 */ /* 0x000fe40007ffe0ff */
[----:B------:R-:W-:Y:S02]  /*21f0*/  LOP3.LUT R11, R11, 0x7fffff, RZ, 0xc0, !PT ;  /* 0x007fffff0b0b7812 */ /* 0x000fe400078ec0ff */
[----:B------:R-:W-:Y:S02]  /*2200*/  ISETP.NE.AND P2, PT, R9, RZ, PT ;  /* 0x000000ff0900720c */ /* 0x000fe40003f45270 */
[----:B------:R-:W-:Y:S02]  /*2210*/  LOP3.LUT R26, R11, 0x800000, RZ, 0xfc, !PT ;  /* 0x008000000b1a7812 */ /* 0x000fe400078efcff */
[----:B------:R-:W-:-:S02]  /*2220*/  ISETP.NE.AND P1, PT, R9, RZ, PT ;  /* 0x000000ff0900720c */ /* 0x000fc40003f25270 */
[----:B------:R-:W-:Y:S02]  /*2230*/  IADD3 R9, PT, PT, -R9, RZ, RZ ;  /* 0x000000ff09097210 */ /* 0x000fe40007ffe1ff */
[----:B------:R-:W-:Y:S02]  /*2240*/  SHF.L.U32 R25, R26, R25, RZ ;  /* 0x000000191a197219 */ /* 0x000fe400000006ff */
[----:B------:R-:W-:Y:S02]  /*2250*/  FSETP.NEU.FTZ.AND P0, PT, R24, R27, PT ;  /* 0x0000001b1800720b */ /* 0x000fe40003f1d000 */
[----:B------:R-:W-:Y:S02]  /*2260*/  SEL R9, R9, RZ, P2 ;  /* 0x000000ff09097207 */ /* 0x000fe40001000000 */
[----:B------:R-:W-:Y:S02]  /*2270*/  ISETP.NE.AND P1, PT, R25, RZ, P1 ;  /* 0x000000ff1900720c */ /* 0x000fe40000f25270 */
[----:B------:R-:W-:-:S02]  /*2280*/  SHF.R.U32.HI R26, RZ, R9, R26 ;  /* 0x00000009ff1a7219 */ /* 0x000fc4000001161a */
[----:B------:R-:W-:Y:S02]  /*2290*/  PLOP3.LUT P0, PT, P0, P1, PT, 0xf8, 0x8f ;  /* 0x00000000008f781c */ /* 0x000fe40000703f70 */
[----:B------:R-:W-:Y:S02]  /*22a0*/  SHF.R.U32.HI R11, RZ, 0x1, R26 ;  /* 0x00000001ff0b7819 */ /* 0x000fe4000001161a */
[----:B------:R-:W-:-:S04]  /*22b0*/  SEL R24, RZ, 0x1, !P0 ;  /* 0x00000001ff187807 */ /* 0x000fc80004000000 */
[----:B------:R-:W-:-:S04]  /*22c0*/  LOP3.LUT R9, R24, 0x1, R11, 0xf8, !PT ;  /* 0x0000000118097812 */ /* 0x000fc800078ef80b */
[----:B------:R-:W-:-:S05]  /*22d0*/  LOP3.LUT R26, R9, R26, RZ, 0xc0, !PT ;  /* 0x0000001a091a7212 */ /* 0x000fca00078ec0ff */
[----:B------:R-:W-:-:S05]  /*22e0*/  IMAD.IADD R26, R11, 0x1, R26 ;  /* 0x000000010b1a7824 */ /* 0x000fca00078e021a */
[----:B------:R-:W-:Y:S01]  /*22f0*/  LOP3.LUT R3, R26, R3, RZ, 0xfc, !PT ;  /* 0x000000031a037212 */ /* 0x000fe200078efcff */
[----:B------:R-:W-:Y:S06]  /*2300*/  BRA `(.L_x_57) ;  /* 0x0000000000107947 */ /* 0x000fec0003800000 */
.L_x_56:
[----:B------:R-:W-:-:S04]  /*2310*/  LOP3.LUT R3, R3, 0x80000000, RZ, 0xc0, !PT ;  /* 0x8000000003037812 */ /* 0x000fc800078ec0ff */
[----:B------:R-:W-:Y:S01]  /*2320*/  LOP3.LUT R3, R3, 0x7f800000, RZ, 0xfc, !PT ;  /* 0x7f80000003037812 */ /* 0x000fe200078efcff */
[----:B------:R-:W-:Y:S06]  /*2330*/  BRA `(.L_x_57) ;  /* 0x0000000000047947 */ /* 0x000fec0003800000 */
.L_x_55:
[----:B------:R-:W-:-:S07]  /*2340*/  LEA R3, R24, R3, 0x17 ;  /* 0x0000000318037211 */ /* 0x000fce00078eb8ff */
.L_x_57:
[----:B------:R-:W-:Y:S05]  /*2350*/  BSYNC.RECONVERGENT B5 ;  /* 0x0000000000057941 */ /* 0x000fea0003800200 */
.L_x_54:
[----:B------:R-:W-:Y:S05]  /*2360*/  BRA `(.L_x_58) ;  /* 0x0000000000207947 */ /* 0x000fea0003800000 */
.L_x_53:
[----:B------:R-:W-:-:S04]  /*2370*/  LOP3.LUT R3, R27, 0x80000000, R3, 0x48, !PT ;  /* 0x800000001b037812 */ /* 0x000fc800078e4803 */
[----:B------:R-:W-:Y:S01]  /*2380*/  LOP3.LUT R3, R3, 0x7f800000, RZ, 0xfc, !PT ;  /* 0x7f80000003037812 */ /* 0x000fe200078efcff */
[----:B------:R-:W-:Y:S06]  /*2390*/  BRA `(.L_x_58) ;  /* 0x0000000000147947 */ /* 0x000fec0003800000 */
.L_x_52:
[----:B------:R-:W-:Y:S01]  /*23a0*/  LOP3.LUT R3, R27, 0x80000000, R3, 0x48, !PT ;  /* 0x800000001b037812 */ /* 0x000fe200078e4803 */
[----:B------:R-:W-:Y:S06]  /*23b0*/  BRA `(.L_x_58) ;  /* 0x00000000000c7947 */ /* 0x000fec0003800000 */
.L_x_51:
[----:B------:R-:W0:Y:S01]  /*23c0*/  MUFU.RSQ R3, -QNAN ;  /* 0xffc0000000037908 */ /* 0x000e220000001400 */
[----:B------:R-:W-:Y:S05]  /*23d0*/  BRA `(.L_x_58) ;  /* 0x0000000000047947 */ /* 0x000fea0003800000 */
.L_x_50:
[----:B------:R-:W-:-:S07]  /*23e0*/  FADD.FTZ R3, R3, R21 ;  /* 0x0000001503037221 */ /* 0x000fce0000010000 */
.L_x_58:
[----:B------:R-:W-:Y:S05]  /*23f0*/  BSYNC.RECONVERGENT B4 ;  /* 0x0000000000047941 */ /* 0x000fea0003800200 */
.L_x_48:
[----:B------:R-:W-:-:S04]  /*2400*/  HFMA2 R11, -RZ, RZ, 0, 0 ;  /* 0x00000000ff0b7431 */ /* 0x000fc800000001ff */
[----:B0-----:R-:W-:Y:S05]  /*2410*/  RET.REL.NODEC R10 `(_Z15integrateBodiesP6float4S0_S0_S0_P7ushort2S0_PfPtS4_S3_Pjfj10SimOptions) ;  /* 0xffffffd80af87950 */ /* 0x001fea0003c3ffff */
.L_x_59:
[----:B------:R-:W-:-:S00]  /*2420*/  BRA `(.L_x_59) ;  /* 0xfffffffc00fc7947 */ /* 0x000fc0000383ffff */
[----:B------:R-:W-:-:S00]  /*2430*/  NOP ;  /* 0x0000000000007918 */ /* 0x000fc00000000000 */
        /* <DEDUP_REMOVED lines=12> */
.L_x_61:


//--------------------- .nv.global.init           --------------------------
	.section	.nv.global.init,"aw",@progbits
	.align	4
.nv.global.init:
	.type		__cudart_i2opi_f,@object
	.size		__cudart_i2opi_f,(.L_0 - __cudart_i2opi_f)
__cudart_i2opi_f:
        /*0000*/ 	.byte	0x41, 0x90, 0x43, 0x3c, 0x99, 0x95, 0x62, 0xdb, 0xc0, 0xdd, 0x34, 0xf5, 0xd1, 0x57, 0x27, 0xfc
        /*0010*/ 	.byte	0x29, 0x15, 0x44, 0x4e, 0x6e, 0x83, 0xf9, 0xa2
.L_0:


//--------------------- .nv.shared._Z15integrateBodiesP6float4S0_S0_S0_P7ushort2S0_PfPtS4_S3_Pjfj10SimOptions --------------------------
	.section	.nv.shared._Z15integrateBodiesP6float4S0_S0_S0_P7ushort2S0_PfPtS4_S3_Pjfj10SimOptions,"aw",@nobits
	.sectionflags	@""
	.align	16
	.zero		1024


//--------------------- .nv.shared.reserved.0     --------------------------
	.section	.nv.shared.reserved.0,"aw",@nobits
	.weak		__nv_reservedSMEM_offset_0_alias
	.size		__nv_reservedSMEM_offset_0_alias, 0, 64
	.other		__nv_reservedSMEM_offset_0_alias,@"STO_CUDA_RESERVED_SHARED STV_DEFAULT"
__nv_reservedSMEM_offset_0_alias:
	.zero		0
	.zero		64


//--------------------- .nv.constant0._Z15integrateBodiesP6float4S0_S0_S0_P7ushort2S0_PfPtS4_S3_Pjfj10SimOptions --------------------------
	.section	.nv.constant0._Z15integrateBodiesP6float4S0_S0_S0_P7ushort2S0_PfPtS4_S3_Pjfj10SimOptions,"a",@progbits
	.sectionflags	@""
	.align	4
.nv.constant0._Z15integrateBodiesP6float4S0_S0_S0_P7ushort2S0_PfPtS4_S3_Pjfj10SimOptions:
	.zero		1056


//--------------------- SYMBOLS --------------------------

	.type		.nv.reservedSmem.offset0,@object
	.size		.nv.reservedSmem.offset0,0x4
	.type		.nv.reservedSmem.cap,@object
	.size		.nv.reservedSmem.cap,0x4
